	.target	sm_90a

	.elftype	@"ET_EXEC"


//--------------------- .note.nv.tkinfo           --------------------------
	.section	.note.nv.tkinfo,"",@"SHT_NOTE"
	.sectionflags	@"SHF_NOTE_NV_TKINFO"
	.tkinfo
        /*0018*/ 	.word	0x00000002
        /*0030*/ 	.string	""
        /*0030*/ 	.string	"ptxas"
        /*0030*/ 	.string	"Cuda compilation tools, release 13.0, V13.0.88"
        /*0030*/ 	.string	"Build cuda_13.0.r13.0/compiler.36424714_0"
        /*0030*/ 	.string	"-v  -suppress-debug-info  -lineinfo  -arch sm_90a "



//--------------------- .note.nv.cuinfo           --------------------------
	.section	.note.nv.cuinfo,"",@"SHT_NOTE"
	.sectionflags	@"SHF_NOTE_NV_CUINFO"
        /*0018*/ 	.short	0x0002
        /*001a*/ 	.short	0x005a
        /*001c*/ 	.short	0x0082
	.zero		2


//--------------------- .nv.info                  --------------------------
	.section	.nv.info,"",@"SHT_CUDA_INFO"
	.align	4


	//----- nvinfo : EIATTR_REGCOUNT
	.align		4
        /*0000*/ 	.byte	0x04, 0x2f
        /*0002*/ 	.short	(.L_1 - .L_0)
	.align		4
.L_0:
        /*0004*/ 	.word	index@(gluon_wgmma)
        /*0008*/ 	.word	0x000000ff


	//----- nvinfo : EIATTR_FRAME_SIZE
	.align		4
.L_1:
        /*000c*/ 	.byte	0x04, 0x11
        /*000e*/ 	.short	(.L_3 - .L_2)
	.align		4
.L_2:
        /*0010*/ 	.word	index@(gluon_wgmma)
        /*0014*/ 	.word	0x000008d0


	//----- nvinfo : EIATTR_MIN_STACK_SIZE
	.align		4
.L_3:
        /*0018*/ 	.byte	0x04, 0x12
        /*001a*/ 	.short	(.L_5 - .L_4)
	.align		4
.L_4:
        /*001c*/ 	.word	index@(gluon_wgmma)
        /*0020*/ 	.word	0x000008d0
.L_5:


//--------------------- .nv.compat                --------------------------
	.section	.nv.compat,"",@"SHT_CUDA_COMPAT_INFO"
	.align	4
        /*0000*/ 	.byte	0x02, 0x09, 0x01, 0x00, 0x02, 0x02, 0x04, 0x00, 0x02, 0x05, 0x05, 0x00, 0x03, 0x07, 0x01, 0x01
        /*0010*/ 	.byte	0x02, 0x03, 0x03, 0x00, 0x02, 0x06, 0x01, 0x00, 0x04, 0x0b, 0x08, 0x00, 0x00, 0x00, 0x00, 0x00
        /*0020*/ 	.byte	0x00, 0x00, 0x00, 0x00


//--------------------- .nv.info.gluon_wgmma      --------------------------
	.section	.nv.info.gluon_wgmma,"",@"SHT_CUDA_INFO"
	.sectionflags	@""
	.align	4


	//----- nvinfo : EIATTR_CUDA_API_VERSION
	.align		4
        /*0000*/ 	.byte	0x04, 0x37
        /*0002*/ 	.short	(.L_7 - .L_6)
.L_6:
        /*0004*/ 	.word	0x00000082


	//----- nvinfo : EIATTR_KPARAM_INFO
	.align		4
.L_7:
        /*0008*/ 	.byte	0x04, 0x17
        /*000a*/ 	.short	(.L_9 - .L_8)
.L_8:
        /*000c*/ 	.word	0x00000000
        /*0010*/ 	.short	0x000a
        /*0012*/ 	.short	0x0048
        /*0014*/ 	.byte	0x00, 0xf4, 0x21, 0x00


	//----- nvinfo : EIATTR_KPARAM_INFO
	.align		4
.L_9:
        /*0018*/ 	.byte	0x04, 0x17
        /*001a*/ 	.short	(.L_11 - .L_10)
.L_10:
        /*001c*/ 	.word	0x00000000
        /*0020*/ 	.short	0x0009
        /*0022*/ 	.short	0x0040
        /*0024*/ 	.byte	0x00, 0xf4, 0x21, 0x00


	//----- nvinfo : EIATTR_KPARAM_INFO
	.align		4
.L_11:
        /*0028*/ 	.byte	0x04, 0x17
        /*002a*/ 	.short	(.L_13 - .L_12)
.L_12:
        /*002c*/ 	.word	0x00000000
        /*0030*/ 	.short	0x0008
        /*0032*/ 	.short	0x0038
        /*0034*/ 	.byte	0x00, 0xf0, 0x21, 0x00


	//----- nvinfo : EIATTR_KPARAM_INFO
	.align		4
.L_13:
        /*0038*/ 	.byte	0x04, 0x17
        /*003a*/ 	.short	(.L_15 - .L_14)
.L_14:
        /*003c*/ 	.word	0x00000000
        /*0040*/ 	.short	0x0007
        /*0042*/ 	.short	0x0030
        /*0044*/ 	.byte	0x00, 0xf0, 0x21, 0x00


	//----- nvinfo : EIATTR_KPARAM_INFO
	.align		4
.L_15:
        /*0048*/ 	.byte	0x04, 0x17
        /*004a*/ 	.short	(.L_17 - .L_16)
.L_16:
        /*004c*/ 	.word	0x00000000
        /*0050*/ 	.short	0x0006
        /*0052*/ 	.short	0x0028
        /*0054*/ 	.byte	0x00, 0xf0, 0x21, 0x00


	//----- nvinfo : EIATTR_KPARAM_INFO
	.align		4
.L_17:
        /*0058*/ 	.byte	0x04, 0x17
        /*005a*/ 	.short	(.L_19 - .L_18)
.L_18:
        /*005c*/ 	.word	0x00000000
        /*0060*/ 	.short	0x0005
        /*0062*/ 	.short	0x0020
        /*0064*/ 	.byte	0x00, 0xf0, 0x11, 0x00


	//----- nvinfo : EIATTR_KPARAM_INFO
	.align		4
.L_19:
        /*0068*/ 	.byte	0x04, 0x17
        /*006a*/ 	.short	(.L_21 - .L_20)
.L_20:
        /*006c*/ 	.word	0x00000000
        /*0070*/ 	.short	0x0004
        /*0072*/ 	.short	0x001c
        /*0074*/ 	.byte	0x00, 0xf0, 0x11, 0x00


	//----- nvinfo : EIATTR_KPARAM_INFO
	.align		4
.L_21:
        /*0078*/ 	.byte	0x04, 0x17
        /*007a*/ 	.short	(.L_23 - .L_22)
.L_22:
        /*007c*/ 	.word	0x00000000
        /*0080*/ 	.short	0x0003
        /*0082*/ 	.short	0x0018
        /*0084*/ 	.byte	0x00, 0xf0, 0x11, 0x00


	//----- nvinfo : EIATTR_KPARAM_INFO
	.align		4
.L_23:
        /*0088*/ 	.byte	0x04, 0x17
        /*008a*/ 	.short	(.L_25 - .L_24)
.L_24:
        /*008c*/ 	.word	0x00000000
        /*0090*/ 	.short	0x0002
        /*0092*/ 	.short	0x0010
        /*0094*/ 	.byte	0x00, 0xf4, 0x21, 0x00


	//----- nvinfo : EIATTR_KPARAM_INFO
	.align		4
.L_25:
        /*0098*/ 	.byte	0x04, 0x17
        /*009a*/ 	.short	(.L_27 - .L_26)
.L_26:
        /*009c*/ 	.word	0x00000000
        /*00a0*/ 	.short	0x0001
        /*00a2*/ 	.short	0x0008
        /*00a4*/ 	.byte	0x00, 0xf4, 0x21, 0x00


	//----- nvinfo : EIATTR_KPARAM_INFO
	.align		4
.L_27:
        /*00a8*/ 	.byte	0x04, 0x17
        /*00aa*/ 	.short	(.L_29 - .L_28)
.L_28:
        /*00ac*/ 	.word	0x00000000
        /*00b0*/ 	.short	0x0000
        /*00b2*/ 	.short	0x0000
        /*00b4*/ 	.byte	0x00, 0xf4, 0x21, 0x00


	//----- nvinfo : EIATTR_SPARSE_MMA_MASK
	.align		4
.L_29:
        /*00b8*/ 	.byte	0x03, 0x50
        /*00ba*/ 	.short	0x0000


	//----- nvinfo : EIATTR_MAXREG_COUNT
	.align		4
        /*00bc*/ 	.byte	0x03, 0x1b
        /*00be*/ 	.short	0x00ff


	//----- nvinfo : EIATTR_NUM_BARRIERS
	.align		4
        /*00c0*/ 	.byte	0x02, 0x4c
        /*00c2*/ 	.byte	0x01
	.zero		1


	//----- nvinfo : EIATTR_ANNOTATIONS
	.align		4
        /*00c4*/ 	.byte	0x04, 0x55
        /*00c6*/ 	.short	(.L_31 - .L_30)


	//   ....[0]....
.L_30:
        /*00c8*/ 	.word	0x00000001
        /*00cc*/ 	.byte	0x70, 0x11, 0x00, 0x00, 0x01, 0x00, 0x00, 0x00, 0xc0, 0x12, 0x00, 0x00, 0x01, 0x00, 0x00, 0x00
        /* <DEDUP_REMOVED lines=976> */
        /*3ddc*/ 	.byte	0x20, 0xb9, 0x00, 0x00, 0x01, 0x00, 0x00, 0x00, 0x30, 0xb9, 0x00, 0x00


	//----- nvinfo : EIATTR_MERCURY_ISA_VERSION
	.align		4
.L_31:
        /*3de8*/ 	.byte	0x03, 0x5f
        /*3dea*/ 	.short	0x0101


	//----- nvinfo : EIATTR_INT_WARP_WIDE_INSTR_OFFSETS
	.align		4
        /*3dec*/ 	.byte	0x04, 0x31
        /*3dee*/ 	.short	(.L_33 - .L_32)


	//   ....[0]....
.L_32:
        /*3df0*/ 	.word	0x000012f0


	//   ....[1]....
        /*3df4*/ 	.word	0x00001310


	//   ....[2]....
        /*3df8*/ 	.word	0x000013d0


	//   ....[3]....
        /*3dfc*/ 	.word	0x00004ce0


	//   ....[4]....
        /*3e00*/ 	.word	0x00004cf0


	//   ....[5]....
        /*3e04*/ 	.word	0x00004d80


	//   ....[6]....
        /*3e08*/ 	.word	0x00004d90


	//----- nvinfo : EIATTR_COOP_GROUP_MASK_REGIDS
	.align		4
.L_33:
        /*3e0c*/ 	.byte	0x04, 0x29
        /*3e0e*/ 	.short	(.L_35 - .L_34)


	//   ....[0]....
.L_34:
        /*3e10*/ 	.word	0xffffffff


	//   ....[1]....
        /*3e14*/ 	.word	0xffffffff


	//   ....[2]....
        /*3e18*/ 	.word	0xffffffff


	//----- nvinfo : EIATTR_COOP_GROUP_INSTR_OFFSETS
	.align		4
.L_35:
        /*3e1c*/ 	.byte	0x04, 0x28
        /*3e1e*/ 	.short	(.L_37 - .L_36)


	//   ....[0]....
.L_36:
        /*3e20*/ 	.word	0x00000170


	//   ....[1]....
        /*3e24*/ 	.word	0x00000710


	//   ....[2]....
        /*3e28*/ 	.word	0x00000d00


	//----- nvinfo : EIATTR_MBARRIER_INSTR_OFFSETS
	.align		4
.L_37:
        /*3e2c*/ 	.byte	0x04, 0x39
        /*3e2e*/ 	.short	(.L_39 - .L_38)


	//   ....[0]....
.L_38:
        /*3e30*/ 	.word	0x00002e00
        /*3e34*/ 	.word	0x000000ff
        /*3e38*/ 	.word	0x00040000
        /*3e3c*/ 	.short	0x0100
        /*3e3e*/ 	.byte	0x3c
	.zero		1


	//   ....[1]....
        /*3e40*/ 	.word	0x00002fb0
        /*3e44*/ 	.word	0x000000ff
        /*3e48*/ 	.word	0x00040008
        /*3e4c*/ 	.short	0x0100
        /*3e4e*/ 	.byte	0x3c
	.zero		1


	//   ....[2]....
        /*3e50*/ 	.word	0x00004e70
        /*3e54*/ 	.word	0x000000ff
        /*3e58*/ 	.word	0x00040000
        /*3e5c*/ 	.short	0x010a
        /*3e5e*/ 	.byte	0x16
	.zero		1


	//   ....[3]....
        /*3e60*/ 	.word	0x000087f0
        /*3e64*/ 	.word	0x000000ff
        /*3e68*/ 	.word	0x00040000
        /*3e6c*/ 	.short	0x0108
        /*3e6e*/ 	.byte	0x3c
	.zero		1


	//   ....[4]....
        /*3e70*/ 	.word	0x00008850
        /*3e74*/ 	.word	0x000000ff
        /*3e78*/ 	.word	0x00040008
        /*3e7c*/ 	.short	0x0108
        /*3e7e*/ 	.byte	0x3c
	.zero		1


	//   ....[5]....
        /*3e80*/ 	.word	0x0000be50
        /*3e84*/ 	.word	0x000000ff
        /*3e88*/ 	.word	0x00040000
        /*3e8c*/ 	.short	0x010a
        /*3e8e*/ 	.byte	0x16
	.zero		1


	//----- nvinfo : EIATTR_NUM_MBARRIERS
	.align		4
.L_39:
        /*3e90*/ 	.byte	0x03, 0x38
        /*3e92*/ 	.short	0x0002


	//----- nvinfo : EIATTR_EXIT_INSTR_OFFSETS
	.align		4
        /*3e94*/ 	.byte	0x04, 0x1c
        /*3e96*/ 	.short	(.L_41 - .L_40)


	//   ....[0]....
.L_40:
        /*3e98*/ 	.word	0x0000be40


	//----- nvinfo : EIATTR_REQNTID
	.align		4
.L_41:
        /*3e9c*/ 	.byte	0x04, 0x10
        /*3e9e*/ 	.short	(.L_43 - .L_42)
.L_42:
        /*3ea0*/ 	.word	0x00000080
        /*3ea4*/ 	.word	0x00000001
        /*3ea8*/ 	.word	0x00000001


	//----- nvinfo : EIATTR_CRS_STACK_SIZE
	.align		4
.L_43:
        /*3eac*/ 	.byte	0x04, 0x1e
        /*3eae*/ 	.short	(.L_45 - .L_44)
.L_44:
        /*3eb0*/ 	.word	0x00000000


	//----- nvinfo : EIATTR_CBANK_PARAM_SIZE
	.align		4
.L_45:
        /*3eb4*/ 	.byte	0x03, 0x19
        /*3eb6*/ 	.short	0x0050


	//----- nvinfo : EIATTR_PARAM_CBANK
	.align		4
        /*3eb8*/ 	.byte	0x04, 0x0a
        /*3eba*/ 	.short	(.L_47 - .L_46)
	.align		4
.L_46:
        /*3ebc*/ 	.word	index@(.nv.constant0.gluon_wgmma)
        /*3ec0*/ 	.short	0x0210
        /*3ec2*/ 	.short	0x0050


	//----- nvinfo : EIATTR_SW_WAR
	.align		4
.L_47:
        /*3ec4*/ 	.byte	0x04, 0x36
        /*3ec6*/ 	.short	(.L_49 - .L_48)
.L_48:
        /*3ec8*/ 	.word	0x00000008
.L_49:


//--------------------- .nv.callgraph             --------------------------
	.section	.nv.callgraph,"",@"SHT_CUDA_CALLGRAPH"
	.align	4
	.sectionentsize	8
	.align		4
        /*0000*/ 	.word	0x00000000
	.align		4
        /*0004*/ 	.word	0xffffffff
	.align		4
        /*0008*/ 	.word	0x00000000
	.align		4
        /*000c*/ 	.word	0xfffffffe
	.align		4
        /*0010*/ 	.word	0x00000000
	.align		4
        /*0014*/ 	.word	0xfffffffd
	.align		4
        /*0018*/ 	.word	0x00000000
	.align		4
        /*001c*/ 	.word	0xfffffffc


//--------------------- .text.gluon_wgmma         --------------------------
	.section	.text.gluon_wgmma,"ax",@progbits
	.align	128
        .global         gluon_wgmma
        .type           gluon_wgmma,@function
        .size           gluon_wgmma,(.L_x_52 - gluon_wgmma)
        .other          gluon_wgmma,@"STO_CUDA_ENTRY STV_DEFAULT"
gluon_wgmma:
.text.gluon_wgmma:
[----:B------:R-:W1:Y:S01]  /*0000*/  LDC R1, c[0x0][0x28] ;  /* 0x00000a00ff017b82 */ /* 0x000e620000000800 */
[----:B------:R-:W2:Y:S07]  /*0010*/  S2R R3, SR_TID.X ;  /* 0x0000000000037919 */ /* 0x000eae0000002100 */
[----:B------:R-:W3:Y:S01]  /*0020*/  S2UR UR4, SR_CgaCtaId ;  /* 0x00000000000479c3 */ /* 0x000ee20000008800 */
[----:B------:R-:W-:Y:S01]  /*0030*/  UMOV UR60, 0x400 ;  /* 0x00000400003c7882 */ /* 0x000fe20000000000 */
[----:B------:R-:W-:Y:S01]  /*0040*/  ULDC UR6, c[0x0][0xc] ;  /* 0x0000030000067ab9 */ /* 0x000fe20000000800 */
[----:B------:R-:W-:Y:S01]  /*0050*/  ULDC.64 UR52, c[0x0][0x250] ;  /* 0x0000940000347ab9 */ /* 0x000fe20000000a00 */
[----:B------:R-:W-:Y:S01]  /*0060*/  UMOV UR59, URZ ;  /* 0x0000003f003b7c82 */ /* 0x000fe20008000000 */
[----:B------:R-:W-:Y:S01]  /*0070*/  BSSY B0, `(.L_x_0) ;  /* 0x000001f000007945 */ /* 0x000fe20003800000 */
[----:B-1----:R-:W-:-:S02]  /*0080*/  VIADD R1, R1, 0xfffff730 ;  /* 0xfffff73001017836 */ /* 0x002fc40000000000 */
[----:B------:R-:W1:Y:S08]  /*0090*/  LDC R6, c[0x0][0x228] ;  /* 0x00008a00ff067b82 */ /* 0x000e700000000800 */
[----:B------:R-:W4:Y:S08]  /*00a0*/  LDC R13, c[0x0][0x230] ;  /* 0x00008c00ff0d7b82 */ /* 0x000f300000000800 */
[----:B------:R-:W-:Y:S01]  /*00b0*/  S2UR UR54, SR_CTAID.Y ;  /* 0x00000000003679c3 */ /* 0x000fe20000002600 */
[----:B---3--:R-:W-:-:S03]  /*00c0*/  ULEA UR60, UR4, UR60, 0x18 ;  /* 0x0000003c043c7291 */ /* 0x008fc6000f8ec03f */
[----:B------:R-:W-:Y:S01]  /*00d0*/  ULDC UR4, c[0x0][0x10] ;  /* 0x0000040000047ab9 */ /* 0x000fe20000000800 */
[----:B--2---:R-:W-:-:S03]  /*00e0*/  LOP3.LUT R2, R3, 0x7f, RZ, 0xc0, !PT ;  /* 0x0000007f03027812 */ /* 0x004fc600078ec0ff */
[----:B------:R-:W2:Y:S01]  /*00f0*/  S2UR UR5, SR_CTAID.Z ;  /* 0x00000000000579c3 */ /* 0x000ea20000002700 */
[----:B-1----:R-:W-:Y:S01]  /*0100*/  VIADD R6, R6, 0xffffffff ;  /* 0xffffffff06067836 */ /* 0x002fe20000000000 */
[C---:B------:R-:W-:Y:S02]  /*0110*/  ISETP.GE.U32.AND P0, PT, R2.reuse, 0x20, PT ;  /* 0x000000200200780c */ /* 0x040fe40003f06070 */
[C---:B------:R-:W-:Y:S02]  /*0120*/  ISETP.NE.U32.AND P2, PT, R2.reuse, RZ, PT ;  /* 0x000000ff0200720c */ /* 0x040fe40003f45070 */
[----:B------:R-:W-:Y:S02]  /*0130*/  LEA R12, R2, UR60, 0x2 ;  /* 0x0000003c020c7c11 */ /* 0x000fe4000f8e10ff */
[----:B------:R-:W1:Y:S01]  /*0140*/  S2UR UR55, SR_CTAID.X ;  /* 0x00000000003779c3 */ /* 0x000e620000002500 */
[----:B----4-:R-:W-:-:S06]  /*0150*/  VIADD R9, R13, 0xffffffff ;  /* 0xffffffff0d097836 */ /* 0x010fcc0000000000 */
[----:B------:R3:W-:Y:S01]  /*0160*/  @!P0 STS [R12], RZ ;  /* 0x000000ff0c008388 */ /* 0x0007e20000000800 */
[----:B------:R-:W-:-:S03]  /*0170*/  NOP ;  /* 0x0000000000007918 */ /* 0x000fc60000000000 */
[----:B------:R3:W-:Y:S01]  /*0180*/  @!P2 STS [UR60+0x24], R6 ;  /* 0x00002406ff00a988 */ /* 0x0007e2000800083c */
[----:B--2---:R-:W-:-:S03]  /*0190*/  UIMAD UR4, UR5, UR4, UR54 ;  /* 0x00000004050472a4 */ /* 0x004fc6000f8e0236 */
[----:B------:R3:W-:Y:S01]  /*01a0*/  @!P2 STS [UR60+0x20], R9 ;  /* 0x00002009ff00a988 */ /* 0x0007e2000800083c */
[----:B-1----:R-:W-:-:S04]  /*01b0*/  UIMAD UR4, UR4, UR6, UR55 ;  /* 0x00000006040472a4 */ /* 0x002fc8000f8e0237 */
[----:B------:R-:W-:-:S04]  /*01c0*/  UIMAD UR8, UR4, 0x180, URZ ;  /* 0x00000180040878a4 */ /* 0x000fc8000f8e023f */
[----:B------:R-:W-:-:S04]  /*01d0*/  UIADD3 UR4, UP0, UR8, UR52, URZ ;  /* 0x0000003408047290 */ /* 0x000fc8000ff1e03f */
[----:B------:R-:W-:Y:S01]  /*01e0*/  ULEA.HI.X.SX32 UR5, UR8, UR53, 0x1, UP0 ;  /* 0x0000003508057291 */ /* 0x000fe200080f0e3f */
[----:B---3--:R-:W-:Y:S11]  /*01f0*/  @P2 BRA `(.L_x_1) ;  /* 0x0000000000182947 */ /* 0x008ff60003800000 */
[----:B------:R-:W1:Y:S01]  /*0200*/  LDS R0, [UR60+0x8] ;  /* 0x0000083cff007984 */ /* 0x000e620008000800 */
[----:B------:R-:W2:Y:S01]  /*0210*/  LDC.64 R10, c[0x0][0x210] ;  /* 0x00008400ff0a7b82 */ /* 0x000ea20000000a00 */
[----:B------:R-:W-:Y:S02]  /*0220*/  IMAD.MOV.U32 R5, RZ, RZ, 0x70 ;  /* 0x00000070ff057424 */ /* 0x000fe400078e00ff */
[----:B--2---:R2:W-:Y:S03]  /*0230*/  STS.64 [UR60], R10 ;  /* 0x0000000aff007988 */ /* 0x0045e60008000a3c */
[----:B-1----:R-:W-:-:S05]  /*0240*/  LOP3.LUT R0, R0, 0x10, R5, 0xd8, !PT ;  /* 0x0000001000007812 */ /* 0x002fca00078ed805 */
[----:B------:R2:W-:Y:S02]  /*0250*/  STS [UR60+0x8], R0 ;  /* 0x00000800ff007988 */ /* 0x0005e4000800083c */
.L_x_1:
[----:B------:R-:W-:Y:S05]  /*0260*/  BSYNC B0 ;  /* 0x0000000000007941 */ /* 0x000fea0003800000 */
.L_x_0:
[----:B------:R-:W-:Y:S04]  /*0270*/  BSSY B0, `(.L_x_2) ;  /* 0x000000a000007945 */ /* 0x000fe80003800000 */
[----:B------:R-:W-:Y:S05]  /*0280*/  @P2 BRA `(.L_x_3) ;  /* 0x0000000000202947 */ /* 0x000fea0003800000 */
[----:B--2---:R-:W1:Y:S01]  /*0290*/  LDS R0, [UR60+0x34] ;  /* 0x0000343cff007984 */ /* 0x004e620008000800 */
[----:B------:R-:W-:Y:S02]  /*02a0*/  IMAD.MOV.U32 R5, RZ, RZ, 0x3f000000 ;  /* 0x3f000000ff057424 */ /* 0x000fe400078e00ff */
[----:B------:R-:W-:Y:S01]  /*02b0*/  @!P2 IMAD.MOV.U32 R4, RZ, RZ, 0xff ;  /* 0x000000ffff04a424 */ /* 0x000fe200078e00ff */
[----:B------:R-:W2:Y:S02]  /*02c0*/  @!P2 LDS R7, [UR60+0x38] ;  /* 0x0000383cff07a984 */ /* 0x000ea40008000800 */
[----:B-1----:R-:W-:Y:S02]  /*02d0*/  LOP3.LUT R0, R0, 0xff000000, R5, 0xb8, !PT ;  /* 0xff00000000007812 */ /* 0x002fe400078eb805 */
[----:B--2---:R-:W-:-:S03]  /*02e0*/  @!P2 LOP3.LUT R4, R7, 0xff, R4, 0xb8, !PT ;  /* 0x000000ff0704a812 */ /* 0x004fc600078eb804 */
[----:B------:R1:W-:Y:S04]  /*02f0*/  STS [UR60+0x34], R0 ;  /* 0x00003400ff007988 */ /* 0x0003e8000800083c */
[----:B------:R1:W-:Y:S02]  /*0300*/  @!P2 STS [UR60+0x38], R4 ;  /* 0x00003804ff00a988 */ /* 0x0003e4000800083c */
.L_x_3:
[----:B------:R-:W-:Y:S05]  /*0310*/  BSYNC B0 ;  /* 0x0000000000007941 */ /* 0x000fea0003800000 */
.L_x_2:
[----:B------:R-:W-:Y:S04]  /*0320*/  BSSY B0, `(.L_x_4) ;  /* 0x000000e000007945 */ /* 0x000fe80003800000 */
[----:B------:R-:W-:Y:S05]  /*0330*/  @P2 BRA `(.L_x_5) ;  /* 0x0000000000302947 */ /* 0x000fea0003800000 */
[----:B-1----:R-:W1:Y:S01]  /*0340*/  LDS R4, [UR60+0x34] ;  /* 0x0000343cff047984 */ /* 0x002e620008000800 */
[----:B--2---:R-:W2:Y:S03]  /*0350*/  LDC.64 R10, c[0x0][0x238] ;  /* 0x00008e00ff0a7b82 */ /* 0x004ea60000000a00 */
[----:B------:R-:W3:Y:S01]  /*0360*/  LDS R0, [UR60+0x1c] ;  /* 0x00001c3cff007984 */ /* 0x000ee20008000800 */
[C---:B--2---:R-:W-:Y:S01]  /*0370*/  SHF.L.U64.HI R8, R10.reuse, 0x1, R11 ;  /* 0x000000010a087819 */ /* 0x044fe2000001020b */
[----:B------:R-:W-:-:S03]  /*0380*/  IMAD.SHL.U32 R5, R10, 0x2, RZ ;  /* 0x000000020a057824 */ /* 0x000fc600078e00ff */
[--C-:B------:R-:W-:Y:S02]  /*0390*/  SHF.R.U32.HI R7, RZ, 0x4, R8.reuse ;  /* 0x00000004ff077819 */ /* 0x100fe40000011608 */
[----:B------:R-:W-:-:S05]  /*03a0*/  SHF.R.U64 R5, R5, 0x4, R8 ;  /* 0x0000000405057819 */ /* 0x000fca0000001208 */
[----:B------:R4:W-:Y:S01]  /*03b0*/  STS [UR60+0xc], R5 ;  /* 0x00000c05ff007988 */ /* 0x0009e2000800083c */
[----:B-1----:R-:W-:Y:S02]  /*03c0*/  LOP3.LUT R4, R4, 0x7, RZ, 0xb8, !PT ;  /* 0x0000000704047812 */ /* 0x002fe400078eb8ff */
[----:B---3--:R-:W-:-:S03]  /*03d0*/  LOP3.LUT R0, R0, 0xf, R7, 0xb8, !PT ;  /* 0x0000000f00007812 */ /* 0x008fc600078eb807 */
[----:B------:R4:W-:Y:S04]  /*03e0*/  STS [UR60+0x34], R4 ;  /* 0x00003404ff007988 */ /* 0x0009e8000800083c */
[----:B------:R4:W-:Y:S02]  /*03f0*/  STS [UR60+0x1c], R0 ;  /* 0x00001c00ff007988 */ /* 0x0009e4000800083c */
.L_x_5:
[----:B------:R-:W-:Y:S05]  /*0400*/  BSYNC B0 ;  /* 0x0000000000007941 */ /* 0x000fea0003800000 */
.L_x_4:
[----:B------:R-:W-:Y:S04]  /*0410*/  BSSY B1, `(.L_x_6) ;  /* 0x000001a000017945 */ /* 0x000fe80003800000 */
[----:B------:R-:W-:Y:S04]  /*0420*/  BSSY B0, `(.L_x_7) ;  /* 0x0000015000007945 */ /* 0x000fe80003800000 */
[----:B------:R-:W-:Y:S05]  /*0430*/  @P2 BRA `(.L_x_8) ;  /* 0x0000000000202947 */ /* 0x000fea0003800000 */
[----:B-12-4-:R-:W1:Y:S02]  /*0440*/  LDS R0, [UR60+0x34] ;  /* 0x0000343cff007984 */ /* 0x016e640008000800 */
[----:B-1----:R-:W-:-:S05]  /*0450*/  LOP3.LUT R0, R0, 0x38, RZ, 0xb8, !PT ;  /* 0x0000003800007812 */ /* 0x002fca00078eb8ff */
[----:B------:R1:W-:Y:S01]  /*0460*/  STS [UR60+0x34], R0 ;  /* 0x00003400ff007988 */ /* 0x0003e2000800083c */
[----:B------:R-:W-:Y:S05]  /*0470*/  @P2 BRA `(.L_x_9) ;  /* 0x0000000000202947 */ /* 0x000fea0003800000 */
[----:B-1----:R-:W1:Y:S01]  /*0480*/  LDS R0, [UR60+0x8] ;  /* 0x0000083cff007984 */ /* 0x002e620008000800 */
[----:B------:R-:W-:-:S05]  /*0490*/  IMAD.MOV.U32 R5, RZ, RZ, 0x780 ;  /* 0x00000780ff057424 */ /* 0x000fca00078e00ff */
[----:B-1----:R-:W-:-:S05]  /*04a0*/  LOP3.LUT R0, R0, 0x300, R5, 0xd8, !PT ;  /* 0x0000030000007812 */ /* 0x002fca00078ed805 */
[----:B------:R3:W-:Y:S02]  /*04b0*/  STS [UR60+0x8], R0 ;  /* 0x00000800ff007988 */ /* 0x0007e4000800083c */
.L_x_8:
[----:B------:R-:W-:Y:S05]  /*04c0*/  @P2 BRA `(.L_x_10) ;  /* 0x0000000000282947 */ /* 0x000fea0003800000 */
[----:B-1234-:R-:W1:Y:S02]  /*04d0*/  LDS R0, [UR60+0x8] ;  /* 0x0000083cff007984 */ /* 0x01ee640008000800 */
[----:B-1----:R-:W-:-:S05]  /*04e0*/  LOP3.LUT R0, R0, 0x1800, RZ, 0xb8, !PT ;  /* 0x0000180000007812 */ /* 0x002fca00078eb8ff */
[----:B------:R2:W-:Y:S02]  /*04f0*/  STS [UR60+0x8], R0 ;  /* 0x00000800ff007988 */ /* 0x0005e4000800083c */
.L_x_9:
[----:B------:R-:W-:Y:S05]  /*0500*/  @P2 BREAK B0 ;  /* 0x0000000000002942 */ /* 0x000fea0003800000 */
[----:B------:R-:W-:Y:S05]  /*0510*/  @P2 BRA `(.L_x_11) ;  /* 0x0000000000242947 */ /* 0x000fea0003800000 */
[----:B------:R-:W3:Y:S01]  /*0520*/  LDS R5, [UR60+0x8] ;  /* 0x0000083cff057984 */ /* 0x000ee20008000800 */
[----:B-12---:R-:W-:-:S05]  /*0530*/  IMAD.MOV.U32 R0, RZ, RZ, 0x6000 ;  /* 0x00006000ff007424 */ /* 0x006fca00078e00ff */
[----:B---3--:R-:W-:-:S04]  /*0540*/  LOP3.LUT R0, R5, 0x6000, R0, 0xd8, !PT ;  /* 0x0000600005007812 */ /* 0x008fc800078ed800 */
[----:B------:R-:W-:-:S05]  /*0550*/  LOP3.LUT R0, R0, 0x400000, RZ, 0xb8, !PT ;  /* 0x0040000000007812 */ /* 0x000fca00078eb8ff */
[----:B------:R1:W-:Y:S02]  /*0560*/  STS [UR60+0x8], R0 ;  /* 0x00000800ff007988 */ /* 0x0003e4000800083c */
.L_x_10:
[----:B------:R-:W-:Y:S05]  /*0570*/  BSYNC B0 ;  /* 0x0000000000007941 */ /* 0x000fea0003800000 */
.L_x_7:
[----:B-1234-:R-:W1:Y:S02]  /*0580*/  @!P2 LDS R0, [UR60+0x8] ;  /* 0x0000083cff00a984 */ /* 0x01ee640008000800 */
[----:B-1----:R-:W-:-:S05]  /*0590*/  @!P2 LOP3.LUT R0, R0, 0x8000, RZ, 0xb8, !PT ;  /* 0x000080000000a812 */ /* 0x002fca00078eb8ff */
[----:B------:R3:W-:Y:S02]  /*05a0*/  @!P2 STS [UR60+0x8], R0 ;  /* 0x00000800ff00a988 */ /* 0x0007e4000800083c */
.L_x_11:
[----:B------:R-:W-:Y:S05]  /*05b0*/  BSYNC B1 ;  /* 0x0000000000017941 */ /* 0x000fea0003800000 */
.L_x_6:
[----:B------:R-:W-:Y:S05]  /*05c0*/  WARPSYNC.ALL ;  /* 0x0000000000007948 */ /* 0x000fea0003800000 */
[----:B------:R-:W-:Y:S05]  /*05d0*/  @P0 BRA `(.L_x_12) ;  /* 0x0000000000280947 */ /* 0x000fea0003800000 */
[----:B-123--:R-:W1:Y:S01]  /*05e0*/  S2R R0, SR_LANEID ;  /* 0x0000000000007919 */ /* 0x00ee620000000000 */
[----:B------:R-:W-:Y:S05]  /*05f0*/  WARPSYNC.ALL ;  /* 0x0000000000007948 */ /* 0x000fea0003800000 */
[----:B-1----:R-:W-:-:S05]  /*0600*/  IMAD.SHL.U32 R0, R0, 0x4, RZ ;  /* 0x0000000400007824 */ /* 0x002fca00078e00ff */
[----:B------:R-:W1:Y:S01]  /*0610*/  LDS R7, [R0+UR60] ;  /* 0x0000003c00077984 */ /* 0x000e620008000800 */
[----:B------:R-:W-:-:S05]  /*0620*/  IADD3 R4, P1, R0, UR4, RZ ;  /* 0x0000000400047c10 */ /* 0x000fca000ff3e0ff */
[----:B------:R-:W-:-:S05]  /*0630*/  IMAD.X R5, RZ, RZ, UR5, P1 ;  /* 0x00000005ff057e24 */ /* 0x000fca00088e06ff */
[----:B-1----:R4:W5:Y:S01]  /*0640*/  ATOMG.E.EXCH.STRONG.GPU PT, RZ, [R4], R7 ;  /* 0x0000000704ff73a8 */ /* 0x00296200041ee100 */
[----:B------:R-:W-:-:S04]  /*0650*/  DEPBAR {5,4,3,2,1,0} ;  /* 0x0000003f0000791a */ /* 0x000fc80000000000 */
[----:B------:R4:W-:Y:S01]  /*0660*/  UTMACCTL.IV [UR4] ;  /* 0x00000000040079b9 */ /* 0x0009e20008000000 */
[----:B------:R-:W-:Y:S01]  /*0670*/  NOP ;  /* 0x0000000000007918 */ /* 0x000fe20000000000 */
.L_x_12:
[----:B------:R-:W-:Y:S05]  /*0680*/  @P0 BRA `(.L_x_13) ;  /* 0x00000000000c0947 */ /* 0x000fea0003800000 */
[----:B------:R0:W-:Y:S01]  /*0690*/  UTMACMDFLUSH ;  /* 0x00000000000079b7 */ /* 0x0001e20000000000 */
[----:B------:R-:W-:Y:S05]  /*06a0*/  @P0 BRA `(.L_x_13) ;  /* 0x0000000000040947 */ /* 0x000fea0003800000 */
[----:B------:R-:W-:-:S04]  /*06b0*/  DEPBAR.LE SB0, 0x0 ;  /* 0x000080000000791a */ /* 0x000fc80000000000 */
.L_x_13:
[----:B------:R-:W-:Y:S05]  /*06c0*/  WARPSYNC.ALL ;  /* 0x0000000000007948 */ /* 0x000fea0003800000 */
[----:B-----5:R-:W-:Y:S06]  /*06d0*/  BAR.SYNC.DEFER_BLOCKING 0x0 ;  /* 0x0000000000007b1d */ /* 0x020fec0000010000 */
[----:B------:R-:W-:Y:S02]  /*06e0*/  BSSY B1, `(.L_x_14) ;  /* 0x000000b000017945 */ /* 0x000fe40003800000 */
[----:B------:R-:W-:Y:S06]  /*06f0*/  BAR.SYNC.DEFER_BLOCKING 0x0 ;  /* 0x0000000000007b1d */ /* 0x000fec0000010000 */
[----:B------:R1:W-:Y:S01]  /*0700*/  @!P0 STS [R12], RZ ;  /* 0x000000ff0c008388 */ /* 0x0003e20000000800 */
[----:B------:R-:W-:Y:S01]  /*0710*/  NOP ;  /* 0x0000000000007918 */ /* 0x000fe20000000000 */
[----:B------:R-:W-:Y:S05]  /*0720*/  @P2 BRA `(.L_x_15) ;  /* 0x0000000000182947 */ /* 0x000fea0003800000 */
[----:B-123--:R-:W1:Y:S01]  /*0730*/  LDS R0, [UR60+0x8] ;  /* 0x0000083cff007984 */ /* 0x00ee620008000800 */
[----:B------:R-:W2:Y:S01]  /*0740*/  LDC.64 R10, c[0x0][0x218] ;  /* 0x00008600ff0a7b82 */ /* 0x000ea20000000a00 */
[----:B----4-:R-:W-:Y:S02]  /*0750*/  IMAD.MOV.U32 R5, RZ, RZ, 0x70 ;  /* 0x00000070ff057424 */ /* 0x010fe400078e00ff */
[----:B--2---:R2:W-:Y:S03]  /*0760*/  STS.64 [UR60], R10 ;  /* 0x0000000aff007988 */ /* 0x0045e60008000a3c */
[----:B-1----:R-:W-:-:S05]  /*0770*/  LOP3.LUT R0, R0, 0x10, R5, 0xd8, !PT ;  /* 0x0000001000007812 */ /* 0x002fca00078ed805 */
[----:B------:R2:W-:Y:S02]  /*0780*/  STS [UR60+0x8], R0 ;  /* 0x00000800ff007988 */ /* 0x0005e4000800083c */
.L_x_15:
[----:B----4-:R-:W-:Y:S05]  /*0790*/  BSYNC B1 ;  /* 0x0000000000017941 */ /* 0x010fea0003800000 */
.L_x_14:
[----:B------:R-:W-:Y:S04]  /*07a0*/  BSSY B2, `(.L_x_16) ;  /* 0x000000f000027945 */ /* 0x000fe80003800000 */
[----:B------:R-:W-:Y:S04]  /*07b0*/  BSSY B1, `(.L_x_17) ;  /* 0x000000c000017945 */ /* 0x000fe80003800000 */
[----:B------:R-:W-:Y:S05]  /*07c0*/  @P2 BRA `(.L_x_18) ;  /* 0x0000000000282947 */ /* 0x000fea0003800000 */
[----:B-123--:R-:W1:Y:S01]  /*07d0*/  LDS R0, [UR60+0x34] ;  /* 0x0000343cff007984 */ /* 0x00ee620008000800 */
[----:B------:R-:W-:Y:S01]  /*07e0*/  IMAD.MOV.U32 R5, RZ, RZ, 0x3f000000 ;  /* 0x3f000000ff057424 */ /* 0x000fe200078e00ff */
[----:B------:R-:W-:Y:S05]  /*07f0*/  @P2 BREAK B1 ;  /* 0x0000000000012942 */ /* 0x000fea0003800000 */
[----:B-1----:R-:W-:-:S05]  /*0800*/  LOP3.LUT R0, R0, 0xff000000, R5, 0xb8, !PT ;  /* 0xff00000000007812 */ /* 0x002fca00078eb805 */
[----:B------:R1:W-:Y:S01]  /*0810*/  STS [UR60+0x34], R0 ;  /* 0x00003400ff007988 */ /* 0x0003e2000800083c */
[----:B------:R-:W-:Y:S05]  /*0820*/  @P2 BRA `(.L_x_19) ;  /* 0x0000000000182947 */ /* 0x000fea0003800000 */
[----:B-1----:R-:W1:Y:S01]  /*0830*/  LDS R0, [UR60+0x38] ;  /* 0x0000383cff007984 */ /* 0x002e620008000800 */
[----:B------:R-:W-:-:S05]  /*0840*/  IMAD.MOV.U32 R5, RZ, RZ, 0xff ;  /* 0x000000ffff057424 */ /* 0x000fca00078e00ff */
[----:B-1----:R-:W-:-:S05]  /*0850*/  LOP3.LUT R0, R0, 0xff, R5, 0xb8, !PT ;  /* 0x000000ff00007812 */ /* 0x002fca00078eb805 */
[----:B------:R4:W-:Y:S02]  /*0860*/  STS [UR60+0x38], R0 ;  /* 0x00003800ff007988 */ /* 0x0009e4000800083c */
.L_x_18:
[----:B------:R-:W-:Y:S05]  /*0870*/  BSYNC B1 ;  /* 0x0000000000017941 */ /* 0x000fea0003800000 */
.L_x_17:
[----:B------:R1:W-:Y:S02]  /*0880*/  @!P2 STS [UR60+0x20], R9 ;  /* 0x00002009ff00a988 */ /* 0x0003e4000800083c */
.L_x_19:
[----:B------:R-:W-:Y:S05]  /*0890*/  BSYNC B2 ;  /* 0x0000000000027941 */ /* 0x000fea0003800000 */
.L_x_16:
[----:B------:R-:W-:Y:S05]  /*08a0*/  WARPSYNC.ALL ;  /* 0x0000000000007948 */ /* 0x000fea0003800000 */
[----:B-1234-:R-:W1:Y:S01]  /*08b0*/  LDC R0, c[0x0][0x22c] ;  /* 0x00008b00ff007b82 */ /* 0x01ee620000000800 */
[----:B------:R-:W-:Y:S01]  /*08c0*/  BSSY B2, `(.L_x_20) ;  /* 0x0000010000027945 */ /* 0x000fe20003800000 */
[----:B-1----:R-:W-:-:S05]  /*08d0*/  VIADD R0, R0, 0xffffffff ;  /* 0xffffffff00007836 */ /* 0x002fca0000000000 */
[----:B------:R1:W-:Y:S01]  /*08e0*/  @!P2 STS [UR60+0x24], R0 ;  /* 0x00002400ff00a988 */ /* 0x0003e2000800083c */
[----:B------:R-:W-:Y:S05]  /*08f0*/  @P2 BRA `(.L_x_21) ;  /* 0x0000000000302947 */ /* 0x000fea0003800000 */
[----:B------:R-:W2:Y:S01]  /*0900*/  LDS R5, [UR60+0x34] ;  /* 0x0000343cff057984 */ /* 0x000ea20008000800 */
[----:B------:R-:W3:Y:S03]  /*0910*/  LDC.64 R10, c[0x0][0x240] ;  /* 0x00009000ff0a7b82 */ /* 0x000ee60000000a00 */
[----:B------:R-:W4:Y:S01]  /*0920*/  LDS R4, [UR60+0x1c] ;  /* 0x00001c3cff047984 */ /* 0x000f220008000800 */
[C---:B---3--:R-:W-:Y:S01]  /*0930*/  SHF.L.U64.HI R8, R10.reuse, 0x1, R11 ;  /* 0x000000010a087819 */ /* 0x048fe2000001020b */
[----:B------:R-:W-:-:S03]  /*0940*/  IMAD.SHL.U32 R7, R10, 0x2, RZ ;  /* 0x000000020a077824 */ /* 0x000fc600078e00ff */
[--C-:B------:R-:W-:Y:S02]  /*0950*/  SHF.R.U32.HI R9, RZ, 0x4, R8.reuse ;  /* 0x00000004ff097819 */ /* 0x100fe40000011608 */
[----:B------:R-:W-:-:S05]  /*0960*/  SHF.R.U64 R7, R7, 0x4, R8 ;  /* 0x0000000407077819 */ /* 0x000fca0000001208 */
[----:B------:R3:W-:Y:S01]  /*0970*/  STS [UR60+0xc], R7 ;  /* 0x00000c07ff007988 */ /* 0x0007e2000800083c */
[----:B--2---:R-:W-:Y:S02]  /*0980*/  LOP3.LUT R5, R5, 0x7, RZ, 0xb8, !PT ;  /* 0x0000000705057812 */ /* 0x004fe400078eb8ff */
[----:B----4-:R-:W-:-:S03]  /*0990*/  LOP3.LUT R4, R4, 0xf, R9, 0xb8, !PT ;  /* 0x0000000f04047812 */ /* 0x010fc600078eb809 */
[----:B------:R3:W-:Y:S04]  /*09a0*/  STS [UR60+0x34], R5 ;  /* 0x00003405ff007988 */ /* 0x0007e8000800083c */
[----:B------:R3:W-:Y:S02]  /*09b0*/  STS [UR60+0x1c], R4 ;  /* 0x00001c04ff007988 */ /* 0x0007e4000800083c */
.L_x_21:
[----:B------:R-:W-:Y:S05]  /*09c0*/  BSYNC B2 ;  /* 0x0000000000027941 */ /* 0x000fea0003800000 */
.L_x_20:
[----:B------:R-:W-:Y:S04]  /*09d0*/  BSSY B3, `(.L_x_22) ;  /* 0x000001a000037945 */ /* 0x000fe80003800000 */
[----:B------:R-:W-:Y:S04]  /*09e0*/  BSSY B2, `(.L_x_23) ;  /* 0x0000015000027945 */ /* 0x000fe80003800000 */
[----:B------:R-:W-:Y:S05]  /*09f0*/  @P2 BRA `(.L_x_24) ;  /* 0x0000000000202947 */ /* 0x000fea0003800000 */
[----:B---3--:R-:W2:Y:S02]  /*0a00*/  LDS R4, [UR60+0x34] ;  /* 0x0000343cff047984 */ /* 0x008ea40008000800 */
[----:B--2---:R-:W-:-:S05]  /*0a10*/  LOP3.LUT R4, R4, 0x38, RZ, 0xb8, !PT ;  /* 0x0000003804047812 */ /* 0x004fca00078eb8ff */
[----:B------:R2:W-:Y:S01]  /*0a20*/  STS [UR60+0x34], R4 ;  /* 0x00003404ff007988 */ /* 0x0005e2000800083c */
[----:B------:R-:W-:Y:S05]  /*0a30*/  @P2 BRA `(.L_x_25) ;  /* 0x0000000000202947 */ /* 0x000fea0003800000 */
[----:B--2---:R-:W2:Y:S01]  /*0a40*/  LDS R4, [UR60+0x8] ;  /* 0x0000083cff047984 */ /* 0x004ea20008000800 */
[----:B------:R-:W-:-:S05]  /*0a50*/  IMAD.MOV.U32 R5, RZ, RZ, 0x780 ;  /* 0x00000780ff057424 */ /* 0x000fca00078e00ff */
[----:B--2---:R-:W-:-:S05]  /*0a60*/  LOP3.LUT R4, R4, 0x300, R5, 0xd8, !PT ;  /* 0x0000030004047812 */ /* 0x004fca00078ed805 */
[----:B------:R2:W-:Y:S02]  /*0a70*/  STS [UR60+0x8], R4 ;  /* 0x00000804ff007988 */ /* 0x0005e4000800083c */
.L_x_24:
[----:B------:R-:W-:Y:S05]  /*0a80*/  @P2 BRA `(.L_x_26) ;  /* 0x0000000000282947 */ /* 0x000fea0003800000 */
[----:B--23--:R-:W2:Y:S02]  /*0a90*/  LDS R4, [UR60+0x8] ;  /* 0x0000083cff047984 */ /* 0x00cea40008000800 */
[----:B--2---:R-:W-:-:S05]  /*0aa0*/  LOP3.LUT R4, R4, 0x1800, RZ, 0xb8, !PT ;  /* 0x0000180004047812 */ /* 0x004fca00078eb8ff */
[----:B------:R3:W-:Y:S02]  /*0ab0*/  STS [UR60+0x8], R4 ;  /* 0x00000804ff007988 */ /* 0x0007e4000800083c */
.L_x_25:
[----:B------:R-:W-:Y:S05]  /*0ac0*/  @P2 BREAK B2 ;  /* 0x0000000000022942 */ /* 0x000fea0003800000 */
[----:B------:R-:W-:Y:S05]  /*0ad0*/  @P2 BRA `(.L_x_27) ;  /* 0x0000000000242947 */ /* 0x000fea0003800000 */
[----:B--23--:R-:W2:Y:S01]  /*0ae0*/  LDS R4, [UR60+0x8] ;  /* 0x0000083cff047984 */ /* 0x00cea20008000800 */
[----:B------:R-:W-:-:S05]  /*0af0*/  IMAD.MOV.U32 R5, RZ, RZ, 0x6000 ;  /* 0x00006000ff057424 */ /* 0x000fca00078e00ff */
[----:B--2---:R-:W-:-:S04]  /*0b00*/  LOP3.LUT R4, R4, 0x6000, R5, 0xd8, !PT ;  /* 0x0000600004047812 */ /* 0x004fc800078ed805 */
[----:B------:R-:W-:-:S05]  /*0b10*/  LOP3.LUT R4, R4, 0x400000, RZ, 0xb8, !PT ;  /* 0x0040000004047812 */ /* 0x000fca00078eb8ff */
[----:B------:R4:W-:Y:S02]  /*0b20*/  STS [UR60+0x8], R4 ;  /* 0x00000804ff007988 */ /* 0x0009e4000800083c */
.L_x_26:
[----:B------:R-:W-:Y:S05]  /*0b30*/  BSYNC B2 ;  /* 0x0000000000027941 */ /* 0x000fea0003800000 */
.L_x_23:
[----:B--234-:R-:W2:Y:S02]  /*0b40*/  @!P2 LDS R4, [UR60+0x8] ;  /* 0x0000083cff04a984 */ /* 0x01cea40008000800 */
[----:B--2---:R-:W-:-:S05]  /*0b50*/  @!P2 LOP3.LUT R4, R4, 0x8000, RZ, 0xb8, !PT ;  /* 0x000080000404a812 */ /* 0x004fca00078eb8ff */
[----:B------:R4:W-:Y:S02]  /*0b60*/  @!P2 STS [UR60+0x8], R4 ;  /* 0x00000804ff00a988 */ /* 0x0009e4000800083c */
.L_x_27:
[----:B------:R-:W-:Y:S05]  /*0b70*/  BSYNC B3 ;  /* 0x0000000000037941 */ /* 0x000fea0003800000 */
.L_x_22:
[----:B------:R-:W-:Y:S05]  /*0b80*/  WARPSYNC.ALL ;  /* 0x0000000000007948 */ /* 0x000fea0003800000 */
[----:B------:R-:W-:-:S04]  /*0b90*/  UIADD3 UR7, UR8, 0x80, URZ ;  /* 0x0000008008077890 */ /* 0x000fc8000fffe03f */
[----:B------:R-:W-:-:S04]  /*0ba0*/  UIADD3 UR6, UP0, UR7, UR52, URZ ;  /* 0x0000003407067290 */ /* 0x000fc8000ff1e03f */
[----:B------:R-:W-:Y:S01]  /*0bb0*/  ULEA.HI.X.SX32 UR7, UR7, UR53, 0x1, UP0 ;  /* 0x0000003507077291 */ /* 0x000fe200080f0e3f */
[----:B------:R-:W-:Y:S11]  /*0bc0*/  @P0 BRA `(.L_x_28) ;  /* 0x0000000000280947 */ /* 0x000ff60003800000 */
[----:B--234-:R-:W2:Y:S01]  /*0bd0*/  S2R R4, SR_LANEID ;  /* 0x0000000000047919 */ /* 0x01cea20000000000 */
[----:B------:R-:W-:Y:S05]  /*0be0*/  WARPSYNC.ALL ;  /* 0x0000000000007948 */ /* 0x000fea0003800000 */
[----:B--2---:R-:W-:-:S05]  /*0bf0*/  IMAD.SHL.U32 R8, R4, 0x4, RZ ;  /* 0x0000000404087824 */ /* 0x004fca00078e00ff */
[----:B------:R-:W2:Y:S01]  /*0c00*/  LDS R7, [R8+UR60] ;  /* 0x0000003c08077984 */ /* 0x000ea20008000800 */
[----:B------:R-:W-:-:S05]  /*0c10*/  IADD3 R4, P1, R8, UR6, RZ ;  /* 0x0000000608047c10 */ /* 0x000fca000ff3e0ff */
[----:B------:R-:W-:-:S05]  /*0c20*/  IMAD.X R5, RZ, RZ, UR7, P1 ;  /* 0x00000007ff057e24 */ /* 0x000fca00088e06ff */
[----:B--2---:R2:W5:Y:S01]  /*0c30*/  ATOMG.E.EXCH.STRONG.GPU PT, RZ, [R4], R7 ;  /* 0x0000000704ff73a8 */ /* 0x00456200041ee100 */
[----:B------:R-:W-:-:S04]  /*0c40*/  DEPBAR {5,4,3,2,1,0} ;  /* 0x0000003f0000791a */ /* 0x000fc80000000000 */
[----:B------:R2:W-:Y:S01]  /*0c50*/  UTMACCTL.IV [UR6] ;  /* 0x00000000060079b9 */ /* 0x0005e20008000000 */
[----:B------:R-:W-:Y:S01]  /*0c60*/  NOP ;  /* 0x0000000000007918 */ /* 0x000fe20000000000 */
.L_x_28:
[----:B------:R-:W-:Y:S05]  /*0c70*/  @P0 BRA `(.L_x_29) ;  /* 0x00000000000c0947 */ /* 0x000fea0003800000 */
[----:B------:R0:W-:Y:S01]  /*0c80*/  UTMACMDFLUSH ;  /* 0x00000000000079b7 */ /* 0x0001e20000000000 */
[----:B------:R-:W-:Y:S05]  /*0c90*/  @P0 BRA `(.L_x_29) ;  /* 0x0000000000040947 */ /* 0x000fea0003800000 */
[----:B------:R-:W-:-:S04]  /*0ca0*/  DEPBAR.LE SB0, 0x0 ;  /* 0x000080000000791a */ /* 0x000fc80000000000 */
.L_x_29:
[----:B------:R-:W-:Y:S05]  /*0cb0*/  WARPSYNC.ALL ;  /* 0x0000000000007948 */ /* 0x000fea0003800000 */
[----:B-----5:R-:W-:Y:S06]  /*0cc0*/  BAR.SYNC.DEFER_BLOCKING 0x0 ;  /* 0x0000000000007b1d */ /* 0x020fec0000010000 */
[----:B------:R-:W-:Y:S02]  /*0cd0*/  BSSY B3, `(.L_x_30) ;  /* 0x000000b000037945 */ /* 0x000fe40003800000 */
[----:B------:R-:W-:Y:S06]  /*0ce0*/  BAR.SYNC.DEFER_BLOCKING 0x0 ;  /* 0x0000000000007b1d */ /* 0x000fec0000010000 */
[----:B------:R1:W-:Y:S01]  /*0cf0*/  @!P0 STS [R12], RZ ;  /* 0x000000ff0c008388 */ /* 0x0003e20000000800 */
[----:B------:R-:W-:Y:S01]  /*0d00*/  NOP ;  /* 0x0000000000007918 */ /* 0x000fe20000000000 */
[----:B------:R-:W-:Y:S05]  /*0d10*/  @P2 BRA `(.L_x_31) ;  /* 0x0000000000182947 */ /* 0x000fea0003800000 */
[----:B--234-:R-:W2:Y:S01]  /*0d20*/  LDS R4, [UR60+0x8] ;  /* 0x0000083cff047984 */ /* 0x01cea20008000800 */
[----:B------:R-:W3:Y:S01]  /*0d30*/  LDC.64 R8, c[0x0][0x220] ;  /* 0x00008800ff087b82 */ /* 0x000ee20000000a00 */
[----:B------:R-:W-:Y:S02]  /*0d40*/  IMAD.MOV.U32 R5, RZ, RZ, 0x70 ;  /* 0x00000070ff057424 */ /* 0x000fe400078e00ff */
[----:B---3--:R3:W-:Y:S03]  /*0d50*/  STS.64 [UR60], R8 ;  /* 0x00000008ff007988 */ /* 0x0087e60008000a3c */
[----:B--2---:R-:W-:-:S05]  /*0d60*/  LOP3.LUT R4, R4, 0x10, R5, 0xd8, !PT ;  /* 0x0000001004047812 */ /* 0x004fca00078ed805 */
[----:B------:R3:W-:Y:S02]  /*0d70*/  STS [UR60+0x8], R4 ;  /* 0x00000804ff007988 */ /* 0x0007e4000800083c */
.L_x_31:
[----:B--2---:R-:W-:Y:S05]  /*0d80*/  BSYNC B3 ;  /* 0x0000000000037941 */ /* 0x004fea0003800000 */
.L_x_30:
[----:B------:R-:W-:Y:S04]  /*0d90*/  BSSY B4, `(.L_x_32) ;  /* 0x0000011000047945 */ /* 0x000fe80003800000 */
[----:B------:R-:W-:Y:S04]  /*0da0*/  BSSY B3, `(.L_x_33) ;  /* 0x000000e000037945 */ /* 0x000fe80003800000 */
[----:B------:R-:W-:Y:S05]  /*0db0*/  @P2 BRA `(.L_x_34) ;  /* 0x0000000000242947 */ /* 0x000fea0003800000 */
[----:B---34-:R-:W2:Y:S01]  /*0dc0*/  LDS R4, [UR60+0x34] ;  /* 0x0000343cff047984 */ /* 0x018ea20008000800 */
[----:B------:R-:W-:-:S05]  /*0dd0*/  IMAD.MOV.U32 R5, RZ, RZ, 0x3f000000 ;  /* 0x3f000000ff057424 */ /* 0x000fca00078e00ff */
[----:B--2---:R-:W-:-:S05]  /*0de0*/  LOP3.LUT R4, R4, 0xff000000, R5, 0xb8, !PT ;  /* 0xff00000004047812 */ /* 0x004fca00078eb805 */
[----:B------:R2:W-:Y:S01]  /*0df0*/  STS [UR60+0x34], R4 ;  /* 0x00003404ff007988 */ /* 0x0005e2000800083c */
[----:B------:R-:W-:Y:S05]  /*0e00*/  @P2 BRA `(.L_x_35) ;  /* 0x00000000001c2947 */ /* 0x000fea0003800000 */
[----:B--2---:R-:W2:Y:S01]  /*0e10*/  LDS R4, [UR60+0x38] ;  /* 0x0000383cff047984 */ /* 0x004ea20008000800 */
[----:B------:R-:W-:-:S05]  /*0e20*/  IMAD.MOV.U32 R5, RZ, RZ, 0xff ;  /* 0x000000ffff057424 */ /* 0x000fca00078e00ff */
[----:B--2---:R-:W-:-:S05]  /*0e30*/  LOP3.LUT R4, R4, 0xff, R5, 0xb8, !PT ;  /* 0x000000ff04047812 */ /* 0x004fca00078eb805 */
[----:B------:R2:W-:Y:S02]  /*0e40*/  STS [UR60+0x38], R4 ;  /* 0x00003804ff007988 */ /* 0x0005e4000800083c */
.L_x_34:
[----:B------:R-:W-:Y:S05]  /*0e50*/  @P2 BREAK B3 ;  /* 0x0000000000032942 */ /* 0x000fea0003800000 */
[----:B------:R-:W-:Y:S05]  /*0e60*/  @P2 BRA `(.L_x_36) ;  /* 0x00000000000c2947 */ /* 0x000fea0003800000 */
[----:B------:R1:W-:Y:S02]  /*0e70*/  STS [UR60+0x20], R0 ;  /* 0x00002000ff007988 */ /* 0x0003e4000800083c */
.L_x_35:
[----:B------:R-:W-:Y:S05]  /*0e80*/  BSYNC B3 ;  /* 0x0000000000037941 */ /* 0x000fea0003800000 */
.L_x_33:
[----:B------:R1:W-:Y:S02]  /*0e90*/  @!P2 STS [UR60+0x24], R6 ;  /* 0x00002406ff00a988 */ /* 0x0003e4000800083c */
.L_x_36:
[----:B------:R-:W-:Y:S05]  /*0ea0*/  BSYNC B4 ;  /* 0x0000000000047941 */ /* 0x000fea0003800000 */
.L_x_32:
[----:B------:R-:W-:Y:S05]  /*0eb0*/  WARPSYNC.ALL ;  /* 0x0000000000007948 */ /* 0x000fea0003800000 */
[----:B------:R-:W-:Y:S04]  /*0ec0*/  BSSY B4, `(.L_x_37) ;  /* 0x000000e000047945 */ /* 0x000fe80003800000 */
[----:B------:R-:W-:Y:S05]  /*0ed0*/  @P2 BRA `(.L_x_38) ;  /* 0x0000000000302947 */ /* 0x000fea0003800000 */
[----:B--234-:R-:W2:Y:S01]  /*0ee0*/  LDS R4, [UR60+0x34] ;  /* 0x0000343cff047984 */ /* 0x01cea20008000800 */
[----:B------:R-:W3:Y:S03]  /*0ef0*/  LDC.64 R8, c[0x0][0x248] ;  /* 0x00009200ff087b82 */ /* 0x000ee60000000a00 */
[----:B-1----:R-:W1:Y:S01]  /*0f00*/  LDS R0, [UR60+0x1c] ;  /* 0x00001c3cff007984 */ /* 0x002e620008000800 */
[C---:B---3--:R-:W-:Y:S01]  /*0f10*/  SHF.L.U64.HI R6, R8.reuse, 0x1, R9 ;  /* 0x0000000108067819 */ /* 0x048fe20000010209 */
[----:B------:R-:W-:-:S03]  /*0f20*/  IMAD.SHL.U32 R5, R8, 0x2, RZ ;  /* 0x0000000208057824 */ /* 0x000fc600078e00ff */
[--C-:B------:R-:W-:Y:S02]  /*0f30*/  SHF.R.U32.HI R7, RZ, 0x4, R6.reuse ;  /* 0x00000004ff077819 */ /* 0x100fe40000011606 */
[----:B------:R-:W-:-:S05]  /*0f40*/  SHF.R.U64 R5, R5, 0x4, R6 ;  /* 0x0000000405057819 */ /* 0x000fca0000001206 */
[----:B------:R3:W-:Y:S01]  /*0f50*/  STS [UR60+0xc], R5 ;  /* 0x00000c05ff007988 */ /* 0x0007e2000800083c */
[----:B--2---:R-:W-:Y:S02]  /*0f60*/  LOP3.LUT R4, R4, 0x7, RZ, 0xb8, !PT ;  /* 0x0000000704047812 */ /* 0x004fe400078eb8ff */
[----:B-1----:R-:W-:-:S03]  /*0f70*/  LOP3.LUT R0, R0, 0xf, R7, 0xb8, !PT ;  /* 0x0000000f00007812 */ /* 0x002fc600078eb807 */
[----:B------:R3:W-:Y:S04]  /*0f80*/  STS [UR60+0x34], R4 ;  /* 0x00003404ff007988 */ /* 0x0007e8000800083c */
[----:B------:R3:W-:Y:S02]  /*0f90*/  STS [UR60+0x1c], R0 ;  /* 0x00001c00ff007988 */ /* 0x0007e4000800083c */
.L_x_38:
[----:B------:R-:W-:Y:S05]  /*0fa0*/  BSYNC B4 ;  /* 0x0000000000047941 */ /* 0x000fea0003800000 */
.L_x_37:
[----:B------:R-:W-:Y:S04]  /*0fb0*/  BSSY B4, `(.L_x_39) ;  /* 0x000001a000047945 */ /* 0x000fe80003800000 */
[----:B------:R-:W-:Y:S04]  /*0fc0*/  BSSY B5, `(.L_x_40) ;  /* 0x0000015000057945 */ /* 0x000fe80003800000 */
[----:B------:R-:W-:Y:S05]  /*0fd0*/  @P2 BRA `(.L_x_41) ;  /* 0x0000000000202947 */ /* 0x000fea0003800000 */
[----:B-1-3--:R-:W1:Y:S02]  /*0fe0*/  LDS R0, [UR60+0x34] ;  /* 0x0000343cff007984 */ /* 0x00ae640008000800 */
[----:B-1----:R-:W-:-:S05]  /*0ff0*/  LOP3.LUT R0, R0, 0x38, RZ, 0xb8, !PT ;  /* 0x0000003800007812 */ /* 0x002fca00078eb8ff */
[----:B------:R1:W-:Y:S01]  /*1000*/  STS [UR60+0x34], R0 ;  /* 0x00003400ff007988 */ /* 0x0003e2000800083c */
[----:B------:R-:W-:Y:S05]  /*1010*/  @P2 BRA `(.L_x_42) ;  /* 0x0000000000202947 */ /* 0x000fea0003800000 */
[----:B-1----:R-:W1:Y:S01]  /*1020*/  LDS R0, [UR60+0x8] ;  /* 0x0000083cff007984 */ /* 0x002e620008000800 */
[----:B------:R-:W-:-:S05]  /*1030*/  IMAD.MOV.U32 R5, RZ, RZ, 0x780 ;  /* 0x00000780ff057424 */ /* 0x000fca00078e00ff */
[----:B-1----:R-:W-:-:S05]  /*1040*/  LOP3.LUT R0, R0, 0x300, R5, 0xd8, !PT ;  /* 0x0000030000007812 */ /* 0x002fca00078ed805 */
[----:B------:R1:W-:Y:S02]  /*1050*/  STS [UR60+0x8], R0 ;  /* 0x00000800ff007988 */ /* 0x0003e4000800083c */
.L_x_41:
[----:B------:R-:W-:Y:S05]  /*1060*/  @P2 BRA `(.L_x_43) ;  /* 0x0000000000282947 */ /* 0x000fea0003800000 */
[----:B-1-3--:R-:W1:Y:S02]  /*1070*/  LDS R0, [UR60+0x8] ;  /* 0x0000083cff007984 */ /* 0x00ae640008000800 */
[----:B-1----:R-:W-:-:S05]  /*1080*/  LOP3.LUT R0, R0, 0x1800, RZ, 0xb8, !PT ;  /* 0x0000180000007812 */ /* 0x002fca00078eb8ff */
[----:B------:R3:W-:Y:S02]  /*1090*/  STS [UR60+0x8], R0 ;  /* 0x00000800ff007988 */ /* 0x0007e4000800083c */
.L_x_42:
[----:B------:R-:W-:Y:S05]  /*10a0*/  @P2 BREAK B5 ;  /* 0x0000000000052942 */ /* 0x000fea0003800000 */
[----:B------:R-:W-:Y:S05]  /*10b0*/  @P2 BRA `(.L_x_44) ;  /* 0x0000000000242947 */ /* 0x000fea0003800000 */
[----:B-1-3--:R-:W1:Y:S01]  /*10c0*/  LDS R0, [UR60+0x8] ;  /* 0x0000083cff007984 */ /* 0x00ae620008000800 */
[----:B------:R-:W-:-:S05]  /*10d0*/  IMAD.MOV.U32 R5, RZ, RZ, 0x6000 ;  /* 0x00006000ff057424 */ /* 0x000fca00078e00ff */
[----:B-1----:R-:W-:-:S04]  /*10e0*/  LOP3.LUT R0, R0, 0x6000, R5, 0xd8, !PT ;  /* 0x0000600000007812 */ /* 0x002fc800078ed805 */
[----:B------:R-:W-:-:S05]  /*10f0*/  LOP3.LUT R0, R0, 0x400000, RZ, 0xb8, !PT ;  /* 0x0040000000007812 */ /* 0x000fca00078eb8ff */
[----:B------:R1:W-:Y:S02]  /*1100*/  STS [UR60+0x8], R0 ;  /* 0x00000800ff007988 */ /* 0x0003e4000800083c */
.L_x_43:
[----:B------:R-:W-:Y:S05]  /*1110*/  BSYNC B5 ;  /* 0x0000000000057941 */ /* 0x000fea0003800000 */
.L_x_40:
[----:B-1-3--:R-:W1:Y:S02]  /*1120*/  @!P2 LDS R0, [UR60+0x8] ;  /* 0x0000083cff00a984 */ /* 0x00ae640008000800 */
[----:B-1----:R-:W-:-:S05]  /*1130*/  @!P2 LOP3.LUT R0, R0, 0x8000, RZ, 0xb8, !PT ;  /* 0x000080000000a812 */ /* 0x002fca00078eb8ff */
[----:B------:R1:W-:Y:S02]  /*1140*/  @!P2 STS [UR60+0x8], R0 ;  /* 0x00000800ff00a988 */ /* 0x0003e4000800083c */
.L_x_44:
[----:B------:R-:W-:Y:S05]  /*1150*/  BSYNC B4 ;  /* 0x0000000000047941 */ /* 0x000fea0003800000 */
.L_x_39:
[----:B------:R-:W-:Y:S05]  /*1160*/  WARPSYNC.ALL ;  /* 0x0000000000007948 */ /* 0x000fea0003800000 */
[----:B------:R1:W-:Y:S01]  /*1170*/  STL [R1+0x400], RZ ;  /* 0x000400ff01007387 */ /* 0x0003e20000100800 */
[----:B------:R-:W-:Y:S01]  /*1180*/  UIADD3 UR8, UR8, 0x100, URZ ;  /* 0x0000010008087890 */ /* 0x000fe2000fffe03f */
[----:B------:R-:W-:Y:S02]  /*1190*/  ISETP.GE.AND P1, PT, R13, 0x1, PT ;  /* 0x000000010d00780c */ /* 0x000fe40003f26270 */
[----:B------:R-:W-:Y:S01]  /*11a0*/  SHF.R.U32.HI R6, RZ, 0x5, R3 ;  /* 0x00000005ff067819 */ /* 0x000fe20000011603 */
[----:B------:R-:W-:-:S04]  /*11b0*/  UIADD3 UR52, UP0, UR8, UR52, URZ ;  /* 0x0000003408347290 */ /* 0x000fc8000ff1e03f */
[----:B------:R-:W-:Y:S01]  /*11c0*/  ULEA.HI.X.SX32 UR53, UR8, UR53, 0x1, UP0 ;  /* 0x0000003508357291 */ /* 0x000fe200080f0e3f */
[----:B-1----:R-:W-:Y:S11]  /*11d0*/  @P0 BRA `(.L_x_45) ;  /* 0x0000000000280947 */ /* 0x002ff60003800000 */
[----:B---3--:R-:W1:Y:S01]  /*11e0*/  S2R R0, SR_LANEID ;  /* 0x0000000000007919 */ /* 0x008e620000000000 */
[----:B------:R-:W-:Y:S05]  /*11f0*/  WARPSYNC.ALL ;  /* 0x0000000000007948 */ /* 0x000fea0003800000 */
[----:B-1----:R-:W-:-:S05]  /*1200*/  IMAD.SHL.U32 R0, R0, 0x4, RZ ;  /* 0x0000000400007824 */ /* 0x002fca00078e00ff */
[----:B------:R-:W1:Y:S01]  /*1210*/  LDS R7, [R0+UR60] ;  /* 0x0000003c00077984 */ /* 0x000e620008000800 */
[----:B--2-4-:R-:W-:-:S05]  /*1220*/  IADD3 R4, P3, R0, UR52, RZ ;  /* 0x0000003400047c10 */ /* 0x014fca000ff7e0ff */
[----:B------:R-:W-:-:S05]  /*1230*/  IMAD.X R5, RZ, RZ, UR53, P3 ;  /* 0x00000035ff057e24 */ /* 0x000fca00098e06ff */
[----:B-1----:R1:W5:Y:S01]  /*1240*/  ATOMG.E.EXCH.STRONG.GPU PT, RZ, [R4], R7 ;  /* 0x0000000704ff73a8 */ /* 0x00236200041ee100 */
[----:B------:R-:W-:-:S04]  /*1250*/  DEPBAR {5,4,3,2,1,0} ;  /* 0x0000003f0000791a */ /* 0x000fc80000000000 */
[----:B------:R1:W-:Y:S01]  /*1260*/  UTMACCTL.IV [UR52] ;  /* 0x00000000340079b9 */ /* 0x0003e20008000000 */
[----:B------:R-:W-:Y:S01]  /*1270*/  NOP ;  /* 0x0000000000007918 */ /* 0x000fe20000000000 */
.L_x_45:
[----:B------:R-:W-:Y:S05]  /*1280*/  @P0 BRA `(.L_x_46) ;  /* 0x00000000000c0947 */ /* 0x000fea0003800000 */
[----:B------:R0:W-:Y:S01]  /*1290*/  UTMACMDFLUSH ;  /* 0x00000000000079b7 */ /* 0x0001e20000000000 */
[----:B------:R-:W-:Y:S05]  /*12a0*/  @P0 BRA `(.L_x_46) ;  /* 0x0000000000040947 */ /* 0x000fea0003800000 */
[----:B------:R-:W-:-:S04]  /*12b0*/  DEPBAR.LE SB0, 0x0 ;  /* 0x000080000000791a */ /* 0x000fc80000000000 */
.L_x_46:
[----:B------:R1:W-:Y:S01]  /*12c0*/  STL [R1+0x404], RZ ;  /* 0x000404ff01007387 */ /* 0x0003e20000100800 */
[----:B------:R-:W-:Y:S05]  /*12d0*/  WARPSYNC.ALL ;  /* 0x0000000000007948 */ /* 0x000fea0003800000 */
[----:B------:R1:W-:Y:S01]  /*12e0*/  STL [R1+0x408], RZ ;  /* 0x000408ff01007387 */ /* 0x0003e20000100800 */
[----:B-----5:R-:W-:Y:S01]  /*12f0*/  VOTEU.ALL UP0, P2 ;  /* 0x00000000003f7886 */ /* 0x020fe20001000000 */
[----:B------:R-:W-:Y:S01]  /*1300*/  UMOV UR8, 0x1 ;  /* 0x0000000100087882 */ /* 0x000fe20000000000 */
[----:B------:R-:W-:Y:S01]  /*1310*/  VOTEU.ALL UP1, P2 ;  /* 0x00000000003f7886 */ /* 0x000fe20001020000 */
[----:B------:R1:W-:Y:S01]  /*1320*/  STL [R1+0x40c], RZ ;  /* 0x00040cff01007387 */ /* 0x0003e20000100800 */
[----:B------:R-:W-:Y:S01]  /*1330*/  R2UR UR58, R6 ;  /* 0x00000000063a72ca */ /* 0x000fe200000e0000 */
[----:B------:R-:W-:-:S04]  /*1340*/  @!UP0 UIADD3 UR12, -UR8, 0x100000, URZ ;  /* 0x00100000080c8890 */ /* 0x000fc8000fffe13f */
[----:B------:R-:W-:Y:S02]  /*1350*/  @!UP0 USHF.L.U32 UR13, UR12, 0xb, URZ ;  /* 0x0000000b0c0d8899 */ /* 0x000fe4000800063f */
[----:B------:R-:W-:Y:S01]  /*1360*/  @!UP0 USHF.L.U32 UR12, UR12, 0x1, URZ ;  /* 0x000000010c0c8899 */ /* 0x000fe2000800063f */
[----:B------:R-:W-:Y:S01]  /*1370*/  CS2R R24, SRZ ;  /* 0x0000000000187805 */ /* 0x000fe2000001ff00 */
[----:B------:R1:W-:Y:S01]  /*1380*/  STL [R1+0x410], RZ ;  /* 0x000410ff01007387 */ /* 0x0003e20000100800 */
[----:B------:R-:W-:-:S04]  /*1390*/  @!UP0 UIADD3 UR8, -UR8, 0x100000, URZ ;  /* 0x0010000008088890 */ /* 0x000fc8000fffe13f */
[----:B------:R-:W-:Y:S02]  /*13a0*/  @!UP0 USHF.L.U32 UR9, UR8, 0xb, URZ ;  /* 0x0000000b08098899 */ /* 0x000fe4000800063f */
[----:B------:R-:W-:Y:S01]  /*13b0*/  @!UP0 USHF.L.U32 UR8, UR8, 0x1, URZ ;  /* 0x0000000108088899 */ /* 0x000fe2000800063f */
[----:B------:R-:W-:Y:S01]  /*13c0*/  CS2R R26, SRZ ;  /* 0x00000000001a7805 */ /* 0x000fe2000001ff00 */
[----:B------:R-:W-:Y:S01]  /*13d0*/  VOTEU.ALL UP0, P2 ;  /* 0x00000000003f7886 */ /* 0x000fe20001000000 */
[----:B------:R1:W-:Y:S01]  /*13e0*/  STL [R1+0x414], RZ ;  /* 0x000414ff01007387 */ /* 0x0003e20000100800 */
[----:B------:R-:W-:Y:S01]  /*13f0*/  USHF.L.U32 UR11, UR54, 0x8, URZ ;  /* 0x00000008360b7899 */ /* 0x000fe2000800063f */
[----:B------:R-:W-:Y:S01]  /*1400*/  CS2R R28, SRZ ;  /* 0x00000000001c7805 */ /* 0x000fe2000001ff00 */
[----:B------:R-:W-:Y:S01]  /*1410*/  USHF.L.U32 UR15, UR55, 0x8, URZ ;  /* 0x00000008370f7899 */ /* 0x000fe2000800063f */
[----:B------:R1:W-:Y:S01]  /*1420*/  STL [R1+0x418], RZ ;  /* 0x000418ff01007387 */ /* 0x0003e20000100800 */
[----:B------:R-:W-:-:S02]  /*1430*/  CS2R R30, SRZ ;  /* 0x00000000001e7805 */ /* 0x000fc4000001ff00 */
[----:B------:R-:W-:Y:S02]  /*1440*/  CS2R R32, SRZ ;  /* 0x0000000000207805 */ /* 0x000fe4000001ff00 */
[----:B------:R-:W-:Y:S01]  /*1450*/  CS2R R34, SRZ ;  /* 0x0000000000227805 */ /* 0x000fe2000001ff00 */
[----:B------:R1:W-:Y:S01]  /*1460*/  STL [R1+0x41c], RZ ;  /* 0x00041cff01007387 */ /* 0x0003e20000100800 */
[----:B------:R-:W-:Y:S02]  /*1470*/  CS2R R36, SRZ ;  /* 0x0000000000247805 */ /* 0x000fe4000001ff00 */
[----:B------:R-:W-:Y:S02]  /*1480*/  CS2R R38, SRZ ;  /* 0x0000000000267805 */ /* 0x000fe4000001ff00 */
[----:B------:R-:W-:Y:S01]  /*1490*/  CS2R R40, SRZ ;  /* 0x0000000000287805 */ /* 0x000fe2000001ff00 */
        /* <DEDUP_REMOVED lines=73> */
[----:B------:R-:W-:-:S03]  /*1930*/  CS2R R150, SRZ ;  /* 0x0000000000967805 */ /* 0x000fc6000001ff00 */
[----:B------:R1:W-:Y:S04]  /*1940*/  STL [R1+0x46c], RZ ;  /* 0x00046cff01007387 */ /* 0x0003e80000100800 */
        /* <DEDUP_REMOVED lines=228> */
[----:B------:R1:W-:Y:S04]  /*2790*/  STL [R1], RZ ;  /* 0x000000ff01007387 */ /* 0x0003e80000100800 */
        /* <DEDUP_REMOVED lines=94> */
[----:B------:R1:W-:Y:S01]  /*2d80*/  STL [R1+0x17c], RZ ;  /* 0x00017cff01007387 */ /* 0x0003e20000100800 */
[----:B------:R-:W-:Y:S06]  /*2d90*/  BAR.SYNC.DEFER_BLOCKING 0x0 ;  /* 0x0000000000007b1d */ /* 0x000fec0000010000 */
[----:B------:R1:W-:Y:S04]  /*2da0*/  STL [R1+0x180], RZ ;  /* 0x000180ff01007387 */ /* 0x0003e80000100800 */
[----:B------:R1:W-:Y:S04]  /*2db0*/  STL [R1+0x184], RZ ;  /* 0x000184ff01007387 */ /* 0x0003e80000100800 */
[----:B------:R1:W-:Y:S04]  /*2dc0*/  STL [R1+0x188], RZ ;  /* 0x000188ff01007387 */ /* 0x0003e80000100800 */
[----:B------:R1:W-:Y:S04]  /*2dd0*/  STL [R1+0x18c], RZ ;  /* 0x00018cff01007387 */ /* 0x0003e80000100800 */
[----:B------:R1:W-:Y:S04]  /*2de0*/  STL [R1+0x190], RZ ;  /* 0x000190ff01007387 */ /* 0x0003e80000100800 */
[----:B------:R-:W2:Y:S02]  /*2df0*/  FENCE.VIEW.ASYNC.S ;  /* 0x00000000000073c6 */ /* 0x000ea40000000000 */
[----:B--2---:R1:W2:Y:S02]  /*2e00*/  @!UP0 SYNCS.EXCH.64 URZ, [UR60+0x40000], UR12 ;  /* 0x0400000c3c3f85b2 */ /* 0x0042a40008000100 */
        /* <DEDUP_REMOVED lines=20> */
[----:B--2---:R-:W-:Y:S06]  /*2f50*/  BAR.SYNC.DEFER_BLOCKING 0x0 ;  /* 0x0000000000007b1d */ /* 0x004fec0000010000 */
[----:B------:R1:W-:Y:S04]  /*2f60*/  STL [R1+0x1e4], RZ ;  /* 0x0001e4ff01007387 */ /* 0x0003e80000100800 */
[----:B------:R1:W-:Y:S04]  /*2f70*/  STL [R1+0x1e8], RZ ;  /* 0x0001e8ff01007387 */ /* 0x0003e80000100800 */
[----:B------:R1:W-:Y:S04]  /*2f80*/  STL [R1+0x1ec], RZ ;  /* 0x0001ecff01007387 */ /* 0x0003e80000100800 */
[----:B------:R1:W-:Y:S04]  /*2f90*/  STL [R1+0x1f0], RZ ;  /* 0x0001f0ff01007387 */ /* 0x0003e80000100800 */
[----:B------:R1:W-:Y:S01]  /*2fa0*/  STL [R1+0x1f4], RZ ;  /* 0x0001f4ff01007387 */ /* 0x0003e20000100800 */
[----:B------:R1:W2:Y:S03]  /*2fb0*/  @!UP1 SYNCS.EXCH.64 URZ, [UR60+0x40008], UR8 ;  /* 0x040008083c3f95b2 */ /* 0x0002a60008000100 */
[----:B------:R1:W-:Y:S04]  /*2fc0*/  STL [R1+0x1f8], RZ ;  /* 0x0001f8ff01007387 */ /* 0x0003e80000100800 */
[----:B------:R1:W-:Y:S01]  /*2fd0*/  STL [R1+0x1fc], RZ ;  /* 0x0001fcff01007387 */ /* 0x0003e20000100800 */
[----:B------:R-:W-:Y:S05]  /*2fe0*/  @!P1 BRA `(.L_x_47) ;  /* 0x0000004800f49947 */ /* 0x000fea0003800000 */
[----:B------:R1:W-:Y:S01]  /*2ff0*/  STL [R1+0x400], RZ ;  /* 0x000400ff01007387 */ /* 0x0003e20000100800 */
[----:B------:R-:W-:Y:S02]  /*3000*/  CS2R R24, SRZ ;  /* 0x0000000000187805 */ /* 0x000fe4000001ff00 */
        /* <DEDUP_REMOVED lines=83> */
[----:B------:R-:W-:Y:S01]  /*3540*/  CS2R R150, SRZ ;  /* 0x0000000000967805 */ /* 0x000fe2000001ff00 */
[----:B------:R-:W-:Y:S01]  /*3550*/  UMOV UR57, URZ ;  /* 0x0000003f00397c82 */ /* 0x000fe20008000000 */
[----:B------:R-:W-:Y:S01]  /*3560*/  UMOV UR56, URZ ;  /* 0x0000003f00387c82 */ /* 0x000fe20008000000 */
        /* <DEDUP_REMOVED lines=361> */
[----:B------:R1:W-:Y:S02]  /*4c00*/  STL [R1+0x1fc], RZ ;  /* 0x0001fcff01007387 */ /* 0x0003e40000100800 */
.L_x_49:
[----:B--2---:R-:W-:Y:S01]  /*4c10*/  BAR.SYNC.DEFER_BLOCKING 0x0 ;  /* 0x0000000000007b1d */ /* 0x004fe20000010000 */
[----:B------:R-:W-:Y:S01]  /*4c20*/  ULEA UR22, UR57, UR60, 0x3 ;  /* 0x0000003c39167291 */ /* 0x000fe2000f8e183f */
[----:B---3--:R-:W-:Y:S01]  /*4c30*/  @!P2 IMAD.MOV.U32 R0, RZ, RZ, 0x20000 ;  /* 0x00020000ff00a424 */ /* 0x008fe200078e00ff */
[----:B------:R-:W-:Y:S01]  /*4c40*/  ELECT P0, URZ, PT ;  /* 0x00000000003f782f */ /* 0x000fe20003800000 */
[----:B------:R-:W-:-:S03]  /*4c50*/  ULEA UR20, UR57, UR60, 0x10 ;  /* 0x0000003c39147291 */ /* 0x000fc6000f8e803f */
[----:B------:R-:W-:Y:S01]  /*4c60*/  ISETP.LT.U32.AND P0, PT, R2, 0x40, P0 ;  /* 0x000000400200780c */ /* 0x000fe20000701070 */
[----:B------:R-:W-:Y:S01]  /*4c70*/  ULOP3.LUT UR14, UR58, 0x1, URZ, 0xc0, !UPT ;  /* 0x000000013a0e7892 */ /* 0x000fe2000f8ec03f */
[----:B------:R-:W-:-:S03]  /*4c80*/  ELECT P1, URZ, PT ;  /* 0x00000000003f782f */ /* 0x000fc60003820000 */
[----:B-1----:R-:W-:Y:S02]  /*4c90*/  ULEA UR12, UR14, UR20, 0xf ;  /* 0x000000140e0c7291 */ /* 0x002fe4000f8e783f */
[----:B------:R-:W-:Y:S01]  /*4ca0*/  ULEA UR14, UR14, UR56, 0x6 ;  /* 0x000000380e0e7291 */ /* 0x000fe2000f8e303f */
[----:B------:R-:W-:Y:S01]  /*4cb0*/  ISETP.LT.U32.AND P1, PT, R2, 0x40, P1 ;  /* 0x000000400200780c */ /* 0x000fe20000f21070 */
[----:B------:R-:W-:Y:S02]  /*4cc0*/  UIADD3 UR21, UR20, 0x20000, URZ ;  /* 0x0002000014157890 */ /* 0x000fe4000fffe03f */
[----:B------:R-:W-:Y:S02]  /*4cd0*/  USHF.R.U32.HI UR40, URZ, 0x4, UR20 ;  /* 0x000000043f287899 */ /* 0x000fe40008011614 */
[----:B------:R-:W-:Y:S01]  /*4ce0*/  VOTEU.ANY UP0, P0 ;  /* 0x00000000003f7886 */ /* 0x000fe20000000100 */
[----:B------:R-:W-:Y:S01]  /*4cf0*/  VOTEU.ANY UP2, P0 ;  /* 0x00000000003f7886 */ /* 0x000fe20000040100 */
[----:B------:R-:W-:Y:S01]  /*4d00*/  UMOV UR10, UR14 ;  /* 0x0000000e000a7c82 */ /* 0x000fe20008000000 */
[----:B------:R-:W-:Y:S01]  /*4d10*/  USHF.R.U32.HI UR21, URZ, 0x4, UR21 ;  /* 0x000000043f157899 */ /* 0x000fe20008011615 */
[----:B------:R1:W-:Y:S01]  /*4d20*/  @!P2 SYNCS.ARRIVE.TRANS64 RZ, [UR22+0x40000], R0 ;  /* 0x04000000ffffa9a7 */ /* 0x0003e20008000016 */
[----:B------:R2:W-:Y:S06]  /*4d30*/  MEMBAR.ALL.CTA ;  /* 0x0000000000007992 */ /* 0x0005ec0000008000 */
[----:B--2---:R-:W2:Y:S01]  /*4d40*/  FENCE.VIEW.ASYNC.S ;  /* 0x00000000000073c6 */ /* 0x004ea20000000000 */
[----:B------:R-:W-:Y:S01]  /*4d50*/  @UP0 UIADD3 UR13, UR22, 0x40000, URZ ;  /* 0x00040000160d0890 */ /* 0x000fe2000fffe03f */
[----:B------:R-:W-:Y:S01]  /*4d60*/  @UP0 UMOV UR16, UR4 ;  /* 0x0000000400100c82 */ /* 0x000fe20008000000 */
[----:B------:R-:W-:Y:S01]  /*4d70*/  @UP0 UMOV UR17, UR5 ;  /* 0x0000000500110c82 */ /* 0x000fe20008000000 */
[----:B--2---:R-:W-:Y:S01]  /*4d80*/  VOTEU.ANY UP1, P1 ;  /* 0x00000000003f7886 */ /* 0x004fe20000820100 */
[----:B------:R-:W-:Y:S01]  /*4d90*/  VOTEU.ANY UP3, P1 ;  /* 0x00000000003f7886 */ /* 0x000fe20000860100 */
[----:B-1----:R-:W-:Y:S01]  /*4da0*/  IMAD.U32 R0, RZ, RZ, UR59 ;  /* 0x0000003bff007e24 */ /* 0x002fe2000f8e00ff */
[----:B------:R-:W-:-:S02]  /*4db0*/  USGXT.U32 UR40, UR40, 0xe ;  /* 0x0000000e2828789a */ /* 0x000fc40008000000 */
[----:B------:R-:W-:Y:S02]  /*4dc0*/  @UP1 UIADD3 UR8, UR12, 0x20000, URZ ;  /* 0x000200000c081890 */ /* 0x000fe4000fffe03f */
[----:B------:R-:W-:Y:S01]  /*4dd0*/  @UP1 UIADD3 UR9, UR22, 0x40000, URZ ;  /* 0x0004000016091890 */ /* 0x000fe2000fffe03f */
[----:B------:R-:W-:Y:S01]  /*4de0*/  SHF.L.U32 R0, R0, 0x1f, RZ ;  /* 0x0000001f00007819 */ /* 0x000fe200000006ff */
[----:B------:R-:W-:Y:S01]  /*4df0*/  @UP1 UMOV UR18, UR6 ;  /* 0x0000000600121c82 */ /* 0x000fe20008000000 */
[----:B------:R-:W-:Y:S01]  /*4e00*/  @UP1 UMOV UR19, UR7 ;  /* 0x0000000700131c82 */ /* 0x000fe20008000000 */
[----:B------:R-:W-:Y:S01]  /*4e10*/  USGXT.U32 UR42, UR21, 0xe ;  /* 0x0000000e152a789a */ /* 0x000fe20008000000 */
[----:B------:R-:W-:Y:S06]  /*4e20*/  BAR.SYNC.DEFER_BLOCKING 0x0 ;  /* 0x0000000000007b1d */ /* 0x000fec0000010000 */
[----:B------:R1:W-:Y:S02]  /*4e30*/  @UP2 UTMALDG.2D [UR12], [UR16] ;  /* 0x0000000c100025b4 */ /* 0x0003e40008008000 */
[----:B------:R-:W-:Y:S06]  /*4e40*/  BAR.SYNC.DEFER_BLOCKING 0x0 ;  /* 0x0000000000007b1d */ /* 0x000fec0000010000 */
[----:B------:R1:W-:Y:S02]  /*4e50*/  @UP3 UTMALDG.2D [UR8], [UR18] ;  /* 0x00000008120035b4 */ /* 0x0003e40008008000 */
[----:B------:R-:W-:Y:S06]  /*4e60*/  BAR.SYNC.DEFER_BLOCKING 0x0 ;  /* 0x0000000000007b1d */ /* 0x000fec0000010000 */
[----:B------:R-:W2:Y:S02]  /*4e70*/  SYNCS.PHASECHK.TRANS64.TRYWAIT P0, [UR22+0x40000], R0 ;  /* 0x04000000ff0075a7 */ /* 0x000ea40008000156 */
[----:B-12---:R-:W-:Y:S05]  /*4e80*/  @!P0 BRA `(.L_x_48) ;  /* 0x0000006c00f08947 */ /* 0x006fea0003800000 */
.L_x_50:
[----:B------:R-:W-:Y:S01]  /*4e90*/  STL.64 [R1+0x6c8], R150 ;  /* 0x0006c89601007387 */ /* 0x000fe20000100a00 */
[----:B------:R-:W-:Y:S01]  /*4ea0*/  UMOV UR41, 0x40000040 ;  /* 0x4000004000297882 */ /* 0x000fe20000000000 */
[----:B------:R-:W-:Y:S01]  /*4eb0*/  UMOV UR43, 0x40000040 ;  /* 0x40000040002b7882 */ /* 0x000fe20000000000 */
[----:B------:R-:W-:Y:S01]  /*4ec0*/  UIADD3 UR44, UP0, UR40, 0x2, URZ ;  /* 0x00000002282c7890 */ /* 0x000fe2000ff1e03f */
[----:B------:R-:W-:Y:S01]  /*4ed0*/  STL.64 [R1+0x6c0], R148 ;  /* 0x0006c09401007387 */ /* 0x000fe20000100a00 */
[----:B------:R-:W-:Y:S01]  /*4ee0*/  UIADD3 UR46, UP1, UR42, 0x2, URZ ;  /* 0x000000022a2e7890 */ /* 0x000fe2000ff3e03f */
[----:B------:R-:W1:Y:S02]  /*4ef0*/  LDC R0, c[0x0][0x230] ;  /* 0x00008c00ff007b82 */ /* 0x000e640000000800 */
[----:B------:R-:W-:Y:S04]  /*4f00*/  STL.64 [R1+0x6b8], R146 ;  /* 0x0006b89201007387 */ /* 0x000fe80000100a00 */
        /* <DEDUP_REMOVED lines=10> */
[----:B------:R2:W-:Y:S04]  /*4fb0*/  STL.64 [R1+0x660], R124 ;  /* 0x0006607c01007387 */ /* 0x0005e80000100a00 */
[----:B--2---:R-:W2:Y:S04]  /*4fc0*/  LDL.LU.64 R124, [R1+0x400] ;  /* 0x00040000017c7983 */ /* 0x004ea80000300a00 */
[----:B------:R-:W2:Y:S04]  /*4fd0*/  LDL.LU.64 R126, [R1+0x408] ;  /* 0x00040800017e7983 */ /* 0x000ea80000300a00 */
        /* <DEDUP_REMOVED lines=61> */
[----:B------:R-:W2:Y:S01]  /*53b0*/  LDL.LU.64 R250, [R1+0x5f8] ;  /* 0x0005f80001fa7983 */ /* 0x000ea20000300a00 */
[----:B------:R-:W-:Y:S01]  /*53c0*/  UMOV UR8, URZ ;  /* 0x0000003f00087c82 */ /* 0x000fe20008000000 */
[----:B------:R-:W-:Y:S01]  /*53d0*/  UMOV UR9, URZ ;  /* 0x0000003f00097c82 */ /* 0x000fe20008000000 */
[----:B------:R-:W-:-:S02]  /*53e0*/  UIADD3.X UR45, UR8, 0x40000040, URZ, UP0, !UPT ;  /* 0x40000040082d7890 */ /* 0x000fc400087fe43f */
[----:B------:R-:W-:Y:S02]  /*53f0*/  UIADD3.X UR47, UR9, 0x40000040, URZ, UP1, !UPT ;  /* 0x40000040092f7890 */ /* 0x000fe40008ffe43f */
[----:B------:R-:W-:Y:S02]  /*5400*/  UIADD3.64 UR36, UR44, 0x2, URZ ;  /* 0x000000022c247897 */ /* 0x000fe4000fffe03f */
[----:B------:R-:W-:Y:S02]  /*5410*/  UIADD3.64 UR38, UR46, 0x2, URZ ;  /* 0x000000022e267897 */ /* 0x000fe4000fffe03f */
[----:B------:R-:W-:Y:S02]  /*5420*/  UIADD3.64 UR32, UR44, 0x4, URZ ;  /* 0x000000042c207897 */ /* 0x000fe4000fffe03f */
[----:B------:R-:W-:Y:S02]  /*5430*/  UIADD3.64 UR34, UR46, 0x4, URZ ;  /* 0x000000042e227897 */ /* 0x000fe4000fffe03f */
[----:B------:R-:W-:-:S02]  /*5440*/  UIADD3.64 UR28, UR44, 0x7fe, URZ ;  /* 0x000007fe2c1c7897 */ /* 0x000fc4000fffe03f */
[----:B------:R-:W-:Y:S02]  /*5450*/  UIADD3.64 UR30, UR46, 0x7fe, URZ ;  /* 0x000007fe2e1e7897 */ /* 0x000fe4000fffe03f */
[----:B------:R-:W-:Y:S02]  /*5460*/  UIADD3.64 UR24, UR44, 0x800, URZ ;  /* 0x000008002c187897 */ /* 0x000fe4000fffe03f */
[----:B------:R-:W-:Y:S02]  /*5470*/  UIADD3.64 UR26, UR46, 0x800, URZ ;  /* 0x000008002e1a7897 */ /* 0x000fe4000fffe03f */
[----:B------:R-:W-:Y:S02]  /*5480*/  UIADD3.64 UR20, UR44, 0x802, URZ ;  /* 0x000008022c147897 */ /* 0x000fe4000fffe03f */
[----:B------:R-:W-:Y:S02]  /*5490*/  UIADD3.64 UR22, UR46, 0x802, URZ ;  /* 0x000008022e167897 */ /* 0x000fe4000fffe03f */
[----:B------:R-:W-:-:S02]  /*54a0*/  UIADD3.64 UR16, UR44, 0x804, URZ ;  /* 0x000008042c107897 */ /* 0x000fc4000fffe03f */
[----:B------:R-:W-:Y:S01]  /*54b0*/  UIADD3.64 UR18, UR46, 0x804, URZ ;  /* 0x000008042e127897 */ /* 0x000fe2000fffe03f */
[----:B--2---:R-:W-:-:S06]  /*54c0*/  WARPGROUP.ARRIVE ;  /* 0x00000000000079c5 */ /* 0x004fcc0000000000 */
[----:B------:R-:W-:Y:S03]  /*54d0*/  HGMMA.64x256x16.F32 R124, gdesc[UR40], R124, gsb0 ;  /* 0x03e00000287c79f0 */ /* 0x000fe6000800087c */
[----:B------:R-:W-:Y:S02]  /*54e0*/  WARPGROUP.DEPBAR.LE gsb0, 0x0 ;  /* 0x00008000000079c5 */ /* 0x000fe40000010000 */
[----:B------:R-:W-:-:S15]  /*54f0*/  WARPGROUP.ARRIVE ;  /* 0x00000000000079c5 */ /* 0x000fde0000000000 */
[----:B------:R-:W-:-:S08]  /*5500*/  NOP ;  /* 0x0000000000007918 */ /* 0x000fd00000000000 */
        /* <DEDUP_REMOVED lines=26> */
[----:B------:R2:W-:Y:S04]  /*56b0*/  STL.64 [R1+0x400], R124 ;  /* 0x0004007c01007387 */ /* 0x0005e80000100a00 */
        /* <DEDUP_REMOVED lines=63> */
[----:B--2---:R-:W2:Y:S04]  /*5ab0*/  LDL.LU.64 R124, [R1] ;  /* 0x00000000017c7983 */ /* 0x004ea80000300a00 */
[----:B---3--:R-:W3:Y:S04]  /*5ac0*/  LDL.LU.64 R126, [R1+0x8] ;  /* 0x00000800017e7983 */ /* 0x008ee80000300a00 */
[----:B-----5:R-:W5:Y:S04]  /*5ad0*/  LDL.LU.64 R128, [R1+0x10] ;  /* 0x0000100001807983 */ /* 0x020f680000300a00 */
[----:B----4-:R-:W4:Y:S04]  /*5ae0*/  LDL.LU.64 R130, [R1+0x18] ;  /* 0x0000180001827983 */ /* 0x010f280000300a00 */
[----:B-1----:R-:W2:Y:S04]  /*5af0*/  LDL.LU.64 R132, [R1+0x20] ;  /* 0x0000200001847983 */ /* 0x002ea80000300a00 */
[----:B------:R-:W3:Y:S04]  /*5b00*/  LDL.LU.64 R134, [R1+0x28] ;  /* 0x0000280001867983 */ /* 0x000ee80000300a00 */
[----:B------:R-:W5:Y:S04]  /*5b10*/  LDL.LU.64 R136, [R1+0x30] ;  /* 0x0000300001887983 */ /* 0x000f680000300a00 */
[----:B------:R-:W4:Y:S04]  /*5b20*/  LDL.LU.64 R138, [R1+0x38] ;  /* 0x00003800018a7983 */ /* 0x000f280000300a00 */
[----:B------:R-:W2:Y:S04]  /*5b30*/  LDL.LU.64 R140, [R1+0x40] ;  /* 0x00004000018c7983 */ /* 0x000ea80000300a00 */
[----:B------:R-:W3:Y:S04]  /*5b40*/  LDL.LU.64 R142, [R1+0x48] ;  /* 0x00004800018e7983 */ /* 0x000ee80000300a00 */
[----:B------:R-:W5:Y:S04]  /*5b50*/  LDL.LU.64 R144, [R1+0x50] ;  /* 0x0000500001907983 */ /* 0x000f680000300a00 */
[----:B------:R-:W4:Y:S04]  /*5b60*/  LDL.LU.64 R146, [R1+0x58] ;  /* 0x0000580001927983 */ /* 0x000f280000300a00 */
[----:B------:R-:W2:Y:S04]  /*5b70*/  LDL.LU.64 R148, [R1+0x60] ;  /* 0x0000600001947983 */ /* 0x000ea80000300a00 */
[----:B------:R-:W3:Y:S04]  /*5b80*/  LDL.LU.64 R150, [R1+0x68] ;  /* 0x0000680001967983 */ /* 0x000ee80000300a00 */
[----:B---3--:R-:W-:Y:S04]  /*5b90*/  STL.64 [R1+0x8c8], R150 ;  /* 0x0008c89601007387 */ /* 0x008fe80000100a00 */
[----:B--2---:R-:W-:Y:S04]  /*5ba0*/  STL.64 [R1+0x8c0], R148 ;  /* 0x0008c09401007387 */ /* 0x004fe80000100a00 */
[----:B----4-:R-:W-:Y:S04]  /*5bb0*/  STL.64 [R1+0x8b8], R146 ;  /* 0x0008b89201007387 */ /* 0x010fe80000100a00 */
[----:B-----5:R-:W-:Y:S04]  /*5bc0*/  STL.64 [R1+0x8b0], R144 ;  /* 0x0008b09001007387 */ /* 0x020fe80000100a00 */
        /* <DEDUP_REMOVED lines=60> */
[----:B-1----:R-:W2:Y:S04]  /*5f90*/  LDL.LU.64 R24, [R1+0x200] ;  /* 0x0002000001187983 */ /* 0x002ea80000300a00 */
        /* <DEDUP_REMOVED lines=63> */
[----:B------:R-:W-:-:S02]  /*6390*/  UIADD3.64 UR40, UR44, 0x1fe, URZ ;  /* 0x000001fe2c287897 */ /* 0x000fc4000fffe03f */
[----:B------:R-:W-:Y:S01]  /*63a0*/  UIADD3.64 UR48, UR44, 0x200, URZ ;  /* 0x000002002c307897 */ /* 0x000fe2000fffe03f */
[----:B------:R-:W3:Y:S01]  /*63b0*/  LDL.LU.64 R152, [R1+0x70] ;  /* 0x0000700001987983 */ /* 0x000ee20000300a00 */
[----:B------:R-:W-:Y:S01]  /*63c0*/  UMOV UR50, UR46 ;  /* 0x0000002e00327c82 */ /* 0x000fe20008000000 */
[----:B------:R-:W-:Y:S01]  /*63d0*/  UMOV UR51, UR47 ;  /* 0x0000002f00337c82 */ /* 0x000fe20008000000 */
[----:B------:R-:W-:Y:S01]  /*63e0*/  UIADD3.64 UR36, UR44, 0x202, URZ ;  /* 0x000002022c247897 */ /* 0x000fe2000fffe03f */
[----:B------:R-:W3:Y:S01]  /*63f0*/  LDL.LU.64 R154, [R1+0x78] ;  /* 0x00007800019a7983 */ /* 0x000ee20000300a00 */
[----:B------:R-:W-:Y:S02]  /*6400*/  UIADD3.64 UR32, UR44, 0x204, URZ ;  /* 0x000002042c207897 */ /* 0x000fe4000fffe03f */
[----:B------:R-:W-:Y:S01]  /*6410*/  UIADD3.64 UR28, UR44, 0x9fe, URZ ;  /* 0x000009fe2c1c7897 */ /* 0x000fe2000fffe03f */
[----:B------:R-:W3:Y:S01]  /*6420*/  LDL.LU.64 R156, [R1+0x80] ;  /* 0x00008000019c7983 */ /* 0x000ee20000300a00 */
[----:B------:R-:W-:-:S02]  /*6430*/  UIADD3.64 UR24, UR44, 0xa00, URZ ;  /* 0x00000a002c187897 */ /* 0x000fc4000fffe03f */
[----:B------:R-:W-:Y:S01]  /*6440*/  UIADD3.64 UR20, UR44, 0xa02, URZ ;  /* 0x00000a022c147897 */ /* 0x000fe2000fffe03f */
[----:B------:R-:W3:Y:S01]  /*6450*/  LDL.LU.64 R158, [R1+0x88] ;  /* 0x00008800019e7983 */ /* 0x000ee20000300a00 */
[----:B------:R-:W-:-:S03]  /*6460*/  UIADD3.64 UR16, UR44, 0xa04, URZ ;  /* 0x00000a042c107897 */ /* 0x000fc6000fffe03f */
[----:B------:R-:W3:Y:S04]  /*6470*/  LDL.LU.64 R160, [R1+0x90] ;  /* 0x0000900001a07983 */ /* 0x000ee80000300a00 */
        /* <DEDUP_REMOVED lines=44> */
[----:B------:R-:W3:Y:S01]  /*6740*/  LDL.LU.64 R250, [R1+0x1f8] ;  /* 0x0001f80001fa7983 */ /* 0x000ee20000300a00 */
        /* <DEDUP_REMOVED lines=95> */
[----:B-1----:R-:W3:Y:S04]  /*6d40*/  LDL.LU.64 R150, [R1+0x8c8] ;  /* 0x0008c80001967983 */ /* 0x002ee80000300a00 */
        /* <DEDUP_REMOVED lines=13> */
[----:B------:R-:W-:-:S02]  /*6e20*/  UIADD3.64 UR40, UR44, 0x3fe, URZ ;  /* 0x000003fe2c287897 */ /* 0x000fc4000fffe03f */
[----:B------:R-:W-:Y:S01]  /*6e30*/  UIADD3.64 UR48, UR44, 0x400, URZ ;  /* 0x000004002c307897 */ /* 0x000fe2000fffe03f */
[----:B------:R-:W2:Y:S01]  /*6e40*/  LDL.LU.64 R122, [R1+0x858] ;  /* 0x00085800017a7983 */ /* 0x000ea20000300a00 */
[----:B------:R-:W-:Y:S01]  /*6e50*/  UMOV UR50, UR46 ;  /* 0x0000002e00327c82 */ /* 0x000fe20008000000 */
[----:B------:R-:W-:Y:S01]  /*6e60*/  UMOV UR51, UR47 ;  /* 0x0000002f00337c82 */ /* 0x000fe20008000000 */
[----:B------:R-:W-:Y:S01]  /*6e70*/  UIADD3.64 UR36, UR44, 0x402, URZ ;  /* 0x000004022c247897 */ /* 0x000fe2000fffe03f */
[----:B------:R-:W2:Y:S01]  /*6e80*/  LDL.LU.64 R120, [R1+0x850] ;  /* 0x0008500001787983 */ /* 0x000ea20000300a00 */
[----:B------:R-:W-:Y:S02]  /*6e90*/  UIADD3.64 UR32, UR44, 0x404, URZ ;  /* 0x000004042c207897 */ /* 0x000fe4000fffe03f */
[----:B------:R-:W-:Y:S01]  /*6ea0*/  UIADD3.64 UR28, UR44, 0xbfe, URZ ;  /* 0x00000bfe2c1c7897 */ /* 0x000fe2000fffe03f */
[----:B------:R-:W2:Y:S01]  /*6eb0*/  LDL.LU.64 R118, [R1+0x848] ;  /* 0x0008480001767983 */ /* 0x000ea20000300a00 */
[----:B------:R-:W-:-:S02]  /*6ec0*/  UIADD3.64 UR24, UR44, 0xc00, URZ ;  /* 0x00000c002c187897 */ /* 0x000fc4000fffe03f */
[----:B------:R-:W-:Y:S01]  /*6ed0*/  UIADD3.64 UR20, UR44, 0xc02, URZ ;  /* 0x00000c022c147897 */ /* 0x000fe2000fffe03f */
[----:B------:R-:W2:Y:S01]  /*6ee0*/  LDL.LU.64 R116, [R1+0x840] ;  /* 0x0008400001747983 */ /* 0x000ea20000300a00 */
[----:B------:R-:W-:-:S03]  /*6ef0*/  UIADD3.64 UR16, UR44, 0xc04, URZ ;  /* 0x00000c042c107897 */ /* 0x000fc6000fffe03f */
        /* <DEDUP_REMOVED lines=46> */
[----:B---3--:R-:W-:-:S06]  /*71e0*/  WARPGROUP.ARRIVE ;  /* 0x00000000000079c5 */ /* 0x008fcc0000000000 */
        /* <DEDUP_REMOVED lines=30> */
[----:B------:R-:W-:Y:S04]  /*73d0*/  STL.64 [R1], R124 ;  /* 0x0000007c01007387 */ /* 0x000fe80000100a00 */
        /* <DEDUP_REMOVED lines=78> */
[----:B------:R-:W-:Y:S02]  /*78c0*/  UIADD3.64 UR36, UR44, 0x602, URZ ;  /* 0x000006022c247897 */ /* 0x000fe4000fffe03f */
[----:B------:R-:W-:Y:S02]  /*78d0*/  UIADD3.64 UR32, UR44, 0x604, URZ ;  /* 0x000006042c207897 */ /* 0x000fe4000fffe03f */
[----:B------:R-:W-:Y:S02]  /*78e0*/  UIADD3.64 UR28, UR44, 0xdfe, URZ ;  /* 0x00000dfe2c1c7897 */ /* 0x000fe4000fffe03f */
[----:B------:R-:W-:Y:S02]  /*78f0*/  UIADD3.64 UR24, UR44, 0xe00, URZ ;  /* 0x00000e002c187897 */ /* 0x000fe4000fffe03f */
[----:B------:R-:W-:Y:S02]  /*7900*/  UIADD3.64 UR20, UR44, 0xe02, URZ ;  /* 0x00000e022c147897 */ /* 0x000fe4000fffe03f */
[----:B------:R-:W-:-:S02]  /*7910*/  UIADD3.64 UR16, UR44, 0xe04, URZ ;  /* 0x00000e042c107897 */ /* 0x000fc4000fffe03f */
[----:B------:R-:W-:Y:S02]  /*7920*/  UIADD3 UR56, UR56, 0x80, URZ ;  /* 0x0000008038387890 */ /* 0x000fe4000fffe03f */
[----:B------:R-:W-:-:S04]  /*7930*/  UIADD3 UR57, UR57, 0x1, URZ ;  /* 0x0000000139397890 */ /* 0x000fc8000fffe03f */
[----:B------:R-:W-:Y:S01]  /*7940*/  ISETP.LE.AND P0, PT, R0, UR56, PT ;  /* 0x0000003800007c0c */ /* 0x000fe2000bf03270 */
[----:B------:R-:W-:-:S04]  /*7950*/  UISETP.NE.U32.AND UP0, UPT, UR57, 0x2, UPT ;  /* 0x000000023900788c */ /* 0x000fc8000bf05070 */
[----:B------:R-:W-:Y:S02]  /*7960*/  USEL UR8, URZ, 0x1, UP0 ;  /* 0x000000013f087887 */ /* 0x000fe40008000000 */
[----:B------:R-:W-:Y:S02]  /*7970*/  USEL UR57, UR57, URZ, UP0 ;  /* 0x0000003f39397287 */ /* 0x000fe40008000000 */
[----:B------:R-:W-:Y:S01]  /*7980*/  ULOP3.LUT UR59, UR59, UR8, URZ, 0x3c, !UPT ;  /* 0x000000083b3b7292 */ /* 0x000fe2000f8e3c3f */
[----:B--2---:R-:W-:-:S06]  /*7990*/  WARPGROUP.ARRIVE ;  /* 0x00000000000079c5 */ /* 0x004fcc0000000000 */
[----:B------:R-:W-:Y:S01]  /*79a0*/  HGMMA.64x256x16.F32 R24, gdesc[UR40], R24, gsb0 ;  /* 0x03e00000281879f0 */ /* 0x000fe20008000818 */
[----:B------:R-:W-:Y:S01]  /*79b0*/  UIADD3.64 UR40, UR44, 0x600, URZ ;  /* 0x000006002c287897 */ /* 0x000fe2000fffe03f */
[----:B------:R-:W-:Y:S01]  /*79c0*/  UMOV UR42, UR46 ;  /* 0x0000002e002a7c82 */ /* 0x000fe20008000000 */
[----:B------:R-:W-:Y:S01]  /*79d0*/  UMOV UR43, UR47 ;  /* 0x0000002f002b7c82 */ /* 0x000fe20008000000 */
[----:B------:R-:W-:Y:S02]  /*79e0*/  WARPGROUP.DEPBAR.LE gsb0, 0x0 ;  /* 0x00008000000079c5 */ /* 0x000fe40000010000 */
[----:B------:R-:W-:-:S15]  /*79f0*/  WARPGROUP.ARRIVE ;  /* 0x00000000000079c5 */ /* 0x000fde0000000000 */
[----:B------:R-:W-:-:S07]  /*7a00*/  NOP ;  /* 0x0000000000007918 */ /* 0x000fce0000000000 */
        /* <DEDUP_REMOVED lines=26> */
[----:B---3--:R-:W-:Y:S05]  /*7bb0*/  @!P0 BRA `(.L_x_49) ;  /* 0xffffffd000148947 */ /* 0x008fea000383ffff */
.L_x_47:
[----:B------:R-:W5:Y:S04]  /*7bc0*/  LDL.LU R152, [R1+0x44c] ;  /* 0x00044c0001987983 */ /* 0x000f680000300800 */
[----:B------:R-:W2:Y:S04]  /*7bd0*/  LDL.LU R23, [R1+0x448] ;  /* 0x0004480001177983 */ /* 0x000ea80000300800 */
[----:B------:R-:W2:Y:S04]  /*7be0*/  LDL.LU R22, [R1+0x45c] ;  /* 0x00045c0001167983 */ /* 0x000ea80000300800 */
[----:B------:R-:W2:Y:S04]  /*7bf0*/  LDL.LU R21, [R1+0x458] ;  /* 0x0004580001157983 */ /* 0x000ea80000300800 */
[----:B------:R-:W2:Y:S04]  /*7c00*/  LDL.LU R20, [R1+0x46c] ;  /* 0x00046c0001147983 */ /* 0x000ea80000300800 */
[----:B------:R-:W2:Y:S04]  /*7c10*/  LDL.LU R19, [R1+0x468] ;  /* 0x0004680001137983 */ /* 0x000ea80000300800 */
[----:B------:R-:W2:Y:S04]  /*7c20*/  LDL.LU R10, [R1+0x544] ;  /* 0x00054400010a7983 */ /* 0x000ea80000300800 */
[----:B------:R-:W2:Y:S04]  /*7c30*/  LDL.LU R9, [R1+0x540] ;  /* 0x0005400001097983 */ /* 0x000ea80000300800 */
[----:B------:R-:W2:Y:S04]  /*7c40*/  LDL.LU R8, [R1+0x554] ;  /* 0x0005540001087983 */ /* 0x000ea80000300800 */
[----:B-1----:R-:W2:Y:S04]  /*7c50*/  LDL.LU R7, [R1+0x550] ;  /* 0x0005500001077983 */ /* 0x002ea80000300800 */
        /* <DEDUP_REMOVED lines=8> */
[----:B----4-:R-:W4:Y:S04]  /*7ce0*/  LDL.LU R4, [R1+0x574] ;  /* 0x0005740001047983 */ /* 0x010f280000300800 */
[----:B---3--:R-:W3:Y:S04]  /*7cf0*/  LDL.LU R0, [R1+0x570] ;  /* 0x0005700001007983 */ /* 0x008ee80000300800 */
[----:B------:R-:W4:Y:S04]  /*7d00*/  LDL.LU R12, [R1+0x4f4] ;  /* 0x0004f400010c7983 */ /* 0x000f280000300800 */
[----:B------:R-:W3:Y:S04]  /*7d10*/  LDL.LU R11, [R1+0x4f0] ;  /* 0x0004f000010b7983 */ /* 0x000ee80000300800 */
[----:B------:R-:W5:Y:S04]  /*7d20*/  LDL.LU R154, [R1+0x404] ;  /* 0x00040400019a7983 */ /* 0x000f680000300800 */
[----:B------:R-:W5:Y:S04]  /*7d30*/  LDL.LU R153, [R1+0x400] ;  /* 0x0004000001997983 */ /* 0x000f680000300800 */
[----:B------:R-:W-:Y:S04]  /*7d40*/  STL [R1+0x7f4], R52 ;  /* 0x0007f43401007387 */ /* 0x000fe80000100800 */
[----:B------:R1:W-:Y:S04]  /*7d50*/  STL [R1+0x7f0], R53 ;  /* 0x0007f03501007387 */ /* 0x0003e80000100800 */
[----:B------:R-:W-:Y:S04]  /*7d60*/  STL [R1+0x7ec], R54 ;  /* 0x0007ec3601007387 */ /* 0x000fe80000100800 */
        /* <DEDUP_REMOVED lines=71> */
[----:B------:R-:W-:Y:S01]  /*81e0*/  STL [R1+0x6cc], R126 ;  /* 0x0006cc7e01007387 */ /* 0x000fe20000100800 */
[----:B-----5:R-:W-:-:S03]  /*81f0*/  F2FP.F16.F32.PACK_AB R2, R154, R153 ;  /* 0x000000999a02723e */ /* 0x020fc600000000ff */
        /* <DEDUP_REMOVED lines=22> */
[----:B------:R5:W-:Y:S04]  /*8360*/  STL [R1+0x670], R149 ;  /* 0x0006709501007387 */ /* 0x000be80000100800 */
[----:B------:R5:W-:Y:S04]  /*8370*/  STL [R1+0x66c], R150 ;  /* 0x00066c9601007387 */ /* 0x000be80000100800 */
[----:B------:R5:W-:Y:S04]  /*8380*/  STL [R1+0x668], R151 ;  /* 0x0006689701007387 */ /* 0x000be80000100800 */
[----:B------:R5:W-:Y:S04]  /*8390*/  STL [R1+0x650], R2 ;  /* 0x0006500201007387 */ /* 0x000be80000100800 */
[----:B------:R-:W5:Y:S04]  /*83a0*/  LDL.LU R200, [R1+0x40c] ;  /* 0x00040c0001c87983 */ /* 0x000f680000300800 */
        /* <DEDUP_REMOVED lines=14> */
[----:B------:R-:W5:Y:S01]  /*8490*/  LDL.LU R185, [R1+0x440] ;  /* 0x0004400001b97983 */ /* 0x000f620000300800 */
[----:B------:R-:W-:-:S02]  /*84a0*/  IMAD.MOV.U32 R184, RZ, RZ, R152 ;  /* 0x000000ffffb87224 */ /* 0x000fc400078e0098 */
[----:B--2---:R-:W-:Y:S01]  /*84b0*/  IMAD.MOV.U32 R183, RZ, RZ, R23 ;  /* 0x000000ffffb77224 */ /* 0x004fe200078e0017 */
[----:B------:R-:W2:Y:S04]  /*84c0*/  LDL.LU R182, [R1+0x454] ;  /* 0x0004540001b67983 */ /* 0x000ea80000300800 */
[----:B------:R-:W2:Y:S01]  /*84d0*/  LDL.LU R181, [R1+0x450] ;  /* 0x0004500001b57983 */ /* 0x000ea20000300800 */
[----:B------:R-:W-:Y:S02]  /*84e0*/  IMAD.MOV.U32 R180, RZ, RZ, R22 ;  /* 0x000000ffffb47224 */ /* 0x000fe400078e0016 */
[----:B------:R-:W-:Y:S01]  /*84f0*/  IMAD.MOV.U32 R179, RZ, RZ, R21 ;  /* 0x000000ffffb37224 */ /* 0x000fe200078e0015 */
[----:B------:R-:W2:Y:S04]  /*8500*/  LDL.LU R178, [R1+0x464] ;  /* 0x0004640001b27983 */ /* 0x000ea80000300800 */
[----:B------:R-:W2:Y:S01]  /*8510*/  LDL.LU R177, [R1+0x460] ;  /* 0x0004600001b17983 */ /* 0x000ea20000300800 */
[----:B------:R-:W-:-:S02]  /*8520*/  IMAD.MOV.U32 R176, RZ, RZ, R20 ;  /* 0x000000ffffb07224 */ /* 0x000fc400078e0014 */
[----:B------:R-:W-:Y:S01]  /*8530*/  IMAD.MOV.U32 R175, RZ, RZ, R19 ;  /* 0x000000ffffaf7224 */ /* 0x000fe200078e0013 */
[----:B------:R-:W2:Y:S04]  /*8540*/  LDL.LU R174, [R1+0x474] ;  /* 0x0004740001ae7983 */ /* 0x000ea80000300800 */
[----:B------:R-:W2:Y:S01]  /*8550*/  LDL.LU R173, [R1+0x470] ;  /* 0x0004700001ad7983 */ /* 0x000ea20000300800 */
[----:B------:R-:W-:Y:S02]  /*8560*/  IMAD.MOV.U32 R172, RZ, RZ, R18 ;  /* 0x000000ffffac7224 */ /* 0x000fe400078e0012 */
[----:B------:R-:W-:Y:S01]  /*8570*/  IMAD.MOV.U32 R171, RZ, RZ, R17 ;  /* 0x000000ffffab7224 */ /* 0x000fe200078e0011 */
        /* <DEDUP_REMOVED lines=27> */
[----:B------:R-:W2:Y:S01]  /*8730*/  LDL.LU R15, [R1+0x4e8] ;  /* 0x0004e800010f7983 */ /* 0x000ea20000300800 */
[----:B----4-:R-:W-:-:S02]  /*8740*/  IMAD.MOV.U32 R14, RZ, RZ, R12 ;  /* 0x000000ffff0e7224 */ /* 0x010fc400078e000c */
[----:B---3--:R-:W-:Y:S01]  /*8750*/  IMAD.MOV.U32 R13, RZ, RZ, R11 ;  /* 0x000000ffff0d7224 */ /* 0x008fe200078e000b */
[----:B------:R-:W3:Y:S04]  /*8760*/  LDL.LU R12, [R1+0x4fc] ;  /* 0x0004fc00010c7983 */ /* 0x000ee80000300800 */
[----:B------:R-:W3:Y:S01]  /*8770*/  LDL.LU R11, [R1+0x4f8] ;  /* 0x0004f800010b7983 */ /* 0x000ee20000300800 */
[----:B-1----:R-:W-:Y:S02]  /*8780*/  F2FP.F16.F32.PACK_AB R53, R184, R183 ;  /* 0x000000b7b835723e */ /* 0x002fe400000000ff */
[----:B------:R-:W-:Y:S01]  /*8790*/  F2FP.F16.F32.PACK_AB R252, R172, R171 ;  /* 0x000000abacfc723e */ /* 0x000fe200000000ff */
[----:B------:R-:W-:Y:S01]  /*87a0*/  BAR.SYNC.DEFER_BLOCKING 0x0 ;  /* 0x0000000000007b1d */ /* 0x000fe20000010000 */
[----:B------:R-:W-:-:S02]  /*87b0*/  F2FP.F16.F32.PACK_AB R23, R152, R23 ;  /* 0x000000179817723e */ /* 0x000fc400000000ff */
[----:B------:R-:W-:Y:S02]  /*87c0*/  F2FP.F16.F32.PACK_AB R13, R14, R13 ;  /* 0x0000000d0e0d723e */ /* 0x000fe400000000ff */
[----:B------:R-:W-:Y:S02]  /*87d0*/  F2FP.F16.F32.PACK_AB R24, R25, R24 ;  /* 0x000000181918723e */ /* 0x000fe400000000ff */
[----:B-----5:R-:W-:Y:S01]  /*87e0*/  F2FP.F16.F32.PACK_AB R149, R200, R199 ;  /* 0x000000c7c895723e */ /* 0x020fe200000000ff */
[----:B------:R-:W1:Y:S01]  /*87f0*/  @!P2 SYNCS.CCTL.IV [UR60+0x40000] ;  /* 0x04000000ff00a9b1 */ /* 0x000e62000800003c */
[----:B------:R-:W-:Y:S01]  /*8800*/  F2FP.F16.F32.PACK_AB R150, R198, R197 ;  /* 0x000000c5c696723e */ /* 0x000fe200000000ff */
[----:B-1----:R-:W-:Y:S01]  /*8810*/  BAR.SYNC.DEFER_BLOCKING 0x0 ;  /* 0x0000000000007b1d */ /* 0x002fe20000010000 */
[----:B------:R-:W-:Y:S02]  /*8820*/  F2FP.F16.F32.PACK_AB R151, R196, R195 ;  /* 0x000000c3c497723e */ /* 0x000fe400000000ff */
[----:B------:R-:W-:-:S02]  /*8830*/  F2FP.F16.F32.PACK_AB R129, R194, R193 ;  /* 0x000000c1c281723e */ /* 0x000fc400000000ff */
[----:B------:R-:W-:Y:S01]  /*8840*/  F2FP.F16.F32.PACK_AB R130, R192, R191 ;  /* 0x000000bfc082723e */ /* 0x000fe200000000ff */
[----:B------:R-:W1:Y:S01]  /*8850*/  @!P2 SYNCS.CCTL.IV [UR60+0x40008] ;  /* 0x04000800ff00a9b1 */ /* 0x000e62000800003c */
[----:B------:R-:W-:Y:S02]  /*8860*/  F2FP.F16.F32.PACK_AB R131, R190, R189 ;  /* 0x000000bdbe83723e */ /* 0x000fe400000000ff */
[----:B------:R-:W-:Y:S02]  /*8870*/  F2FP.F16.F32.PACK_AB R132, R188, R187 ;  /* 0x000000bbbc84723e */ /* 0x000fe400000000ff */
[----:B------:R-:W-:-:S05]  /*8880*/  F2FP.F16.F32.PACK_AB R2, R186, R185 ;  /* 0x000000b9ba02723e */ /* 0x000fca00000000ff */
[----:B------:R4:W-:Y:S01]  /*8890*/  STL [R1+0x630], R2 ;  /* 0x0006300201007387 */ /* 0x0009e20000100800 */
[----:B--2---:R-:W-:-:S03]  /*88a0*/  F2FP.F16.F32.PACK_AB R52, R182, R181 ;  /* 0x000000b5b634723e */ /* 0x004fc600000000ff */
[----:B------:R2:W-:Y:S04]  /*88b0*/  STL [R1+0x634], R53 ;  /* 0x0006343501007387 */ /* 0x0005e80000100800 */
[----:B------:R5:W-:Y:S01]  /*88c0*/  STL [R1+0x638], R52 ;  /* 0x0006383401007387 */ /* 0x000be20000100800 */
[----:B----4-:R-:W-:Y:S02]  /*88d0*/  F2FP.F16.F32.PACK_AB R2, R180, R179 ;  /* 0x000000b3b402723e */ /* 0x010fe400000000ff */
[----:B--2---:R-:W-:-:S03]  /*88e0*/  F2FP.F16.F32.PACK_AB R53, R178, R177 ;  /* 0x000000b1b235723e */ /* 0x004fc600000000ff */
[----:B------:R2:W-:Y:S01]  /*88f0*/  STL [R1+0x63c], R2 ;  /* 0x00063c0201007387 */ /* 0x0005e20000100800 */
[----:B-----5:R-:W-:-:S03]  /*8900*/  F2FP.F16.F32.PACK_AB R52, R176, R175 ;  /* 0x000000afb034723e */ /* 0x020fc600000000ff */
[----:B------:R-:W-:Y:S04]  /*8910*/  STL [R1+0x620], R53 ;  /* 0x0006203501007387 */ /* 0x000fe80000100800 */
[----:B------:R-:W-:Y:S01]  /*8920*/  STL [R1+0x624], R52 ;  /* 0x0006243401007387 */ /* 0x000fe20000100800 */
[----:B--2---:R-:W-:Y:S02]  /*8930*/  F2FP.F16.F32.PACK_AB R2, R174, R173 ;  /* 0x000000adae02723e */ /* 0x004fe400000000ff */
[----:B------:R-:W-:-:S03]  /*8940*/  F2FP.F16.F32.PACK_AB R145, R170, R169 ;  /* 0x000000a9aa91723e */ /* 0x000fc600000000ff */
[----:B------:R2:W-:Y:S04]  /*8950*/  STL [R1+0x628], R2 ;  /* 0x0006280201007387 */ /* 0x0005e80000100800 */
[----:B------:R-:W-:Y:S01]  /*8960*/  STL [R1+0x660], R252 ;  /* 0x000660fc01007387 */ /* 0x000fe20000100800 */
[----:B------:R-:W-:Y:S02]  /*8970*/  F2FP.F16.F32.PACK_AB R146, R168, R167 ;  /* 0x000000a7a892723e */ /* 0x000fe400000000ff */
[----:B------:R-:W-:Y:S02]  /*8980*/  F2FP.F16.F32.PACK_AB R147, R166, R165 ;  /* 0x000000a5a693723e */ /* 0x000fe400000000ff */
[----:B------:R-:W-:Y:S02]  /*8990*/  F2FP.F16.F32.PACK_AB R148, R164, R163 ;  /* 0x000000a3a494723e */ /* 0x000fe400000000ff */
[----:B------:R-:W-:-:S02]  /*89a0*/  F2FP.F16.F32.PACK_AB R125, R162, R161 ;  /* 0x000000a1a27d723e */ /* 0x000fc400000000ff */
[----:B------:R-:W-:Y:S02]  /*89b0*/  F2FP.F16.F32.PACK_AB R126, R160, R159 ;  /* 0x0000009fa07e723e */ /* 0x000fe400000000ff */
[----:B------:R-:W-:Y:S02]  /*89c0*/  F2FP.F16.F32.PACK_AB R127, R158, R157 ;  /* 0x0000009d9e7f723e */ /* 0x000fe400000000ff */
[----:B------:R-:W-:Y:S02]  /*89d0*/  F2FP.F16.F32.PACK_AB R128, R156, R155 ;  /* 0x0000009b9c80723e */ /* 0x000fe400000000ff */
[----:B--2---:R-:W-:-:S05]  /*89e0*/  F2FP.F16.F32.PACK_AB R2, R154, R153 ;  /* 0x000000999a02723e */ /* 0x004fca00000000ff */
[----:B------:R2:W-:Y:S01]  /*89f0*/  STL [R1+0x4a0], R2 ;  /* 0x0004a00201007387 */ /* 0x0005e20000100800 */
[----:B------:R-:W-:-:S03]  /*8a00*/  F2FP.F16.F32.PACK_AB R21, R22, R21 ;  /* 0x000000151615723e */ /* 0x000fc600000000ff */
[----:B------:R-:W-:Y:S04]  /*8a10*/  STL [R1+0x4a4], R23 ;  /* 0x0004a41701007387 */ /* 0x000fe80000100800 */
[----:B------:R-:W-:Y:S01]  /*8a20*/  STL [R1+0x4a8], R21 ;  /* 0x0004a81501007387 */ /* 0x000fe20000100800 */
[----:B--2---:R-:W-:-:S05]  /*8a30*/  F2FP.F16.F32.PACK_AB R2, R20, R19 ;  /* 0x000000131402723e */ /* 0x004fca00000000ff */
[----:B------:R2:W-:Y:S01]  /*8a40*/  STL [R1+0x4ac], R2 ;  /* 0x0004ac0201007387 */ /* 0x0005e20000100800 */
[----:B------:R-:W-:-:S05]  /*8a50*/  F2FP.F16.F32.PACK_AB R252, R16, R15 ;  /* 0x0000000f10fc723e */ /* 0x000fca00000000ff */
[----:B------:R-:W-:Y:S01]  /*8a60*/  STL [R1+0x664], R252 ;  /* 0x000664fc01007387 */ /* 0x000fe20000100800 */
[----:B--2---:R-:W-:-:S05]  /*8a70*/  F2FP.F16.F32.PACK_AB R2, R18, R17 ;  /* 0x000000111202723e */ /* 0x004fca00000000ff */
[----:B------:R3:W-:Y:S04]  /*8a80*/  STL [R1+0x490], R2 ;  /* 0x0004900201007387 */ /* 0x0007e80000100800 */
[----:B------:R-:W2:Y:S01]  /*8a90*/  LDL.LU R192, [R1+0x50c] ;  /* 0x00050c0001c07983 */ /* 0x000ea20000300800 */
[----:B---3--:R-:W-:-:S03]  /*8aa0*/  F2FP.F16.F32.PACK_AB R2, R12, R11 ;  /* 0x0000000b0c02723e */ /* 0x008fc600000000ff */
[----:B------:R3:W-:Y:S04]  /*8ab0*/  STL [R1+0x498], R13 ;  /* 0x0004980d01007387 */ /* 0x0007e80000100800 */
[----:B------:R-:W2:Y:S04]  /*8ac0*/  LDL.LU R191, [R1+0x508] ;  /* 0x0005080001bf7983 */ /* 0x000ea80000300800 */
        /* <DEDUP_REMOVED lines=13> */
[----:B------:R-:W4:Y:S04]  /*8ba0*/  LDL.LU R176, [R1+0x54c] ;  /* 0x00054c0001b07983 */ /* 0x000f280000300800 */
[----:B------:R-:W4:Y:S04]  /*8bb0*/  LDL.LU R175, [R1+0x548] ;  /* 0x0005480001af7983 */ /* 0x000f280000300800 */
[----:B------:R-:W2:Y:S04]  /*8bc0*/  LDL.LU R172, [R1+0x55c] ;  /* 0x00055c0001ac7983 */ /* 0x000ea80000300800 */
[----:B------:R-:W2:Y:S04]  /*8bd0*/  LDL.LU R171, [R1+0x558] ;  /* 0x0005580001ab7983 */ /* 0x000ea80000300800 */
        /* <DEDUP_REMOVED lines=26> */
[----:B------:R-:W-:-:S03]  /*8d80*/  IMAD.MOV.U32 R178, RZ, RZ, R10 ;  /* 0x000000ffffb27224 */ /* 0x000fc600078e000a */
[----:B------:R-:W5:Y:S01]  /*8d90*/  LDL.LU R14, [R1+0x5d4] ;  /* 0x0005d400010e7983 */ /* 0x000f620000300800 */
[----:B------:R-:W-:-:S03]  /*8da0*/  IMAD.MOV.U32 R177, RZ, RZ, R9 ;  /* 0x000000ffffb17224 */ /* 0x000fc600078e0009 */
[----:B---3--:R-:W3:Y:S01]  /*8db0*/  LDL.LU R13, [R1+0x5d0] ;  /* 0x0005d000010d7983 */ /* 0x008ee20000300800 */
[----:B------:R-:W-:-:S03]  /*8dc0*/  IMAD.MOV.U32 R174, RZ, RZ, R8 ;  /* 0x000000ffffae7224 */ /* 0x000fc600078e0008 */
[----:B------:R-:W3:Y:S01]  /*8dd0*/  LDL.LU R12, [R1+0x5dc] ;  /* 0x0005dc00010c7983 */ /* 0x000ee20000300800 */
[----:B------:R-:W-:-:S03]  /*8de0*/  IMAD.MOV.U32 R173, RZ, RZ, R7 ;  /* 0x000000ffffad7224 */ /* 0x000fc600078e0007 */
[----:B------:R-:W3:Y:S01]  /*8df0*/  LDL.LU R11, [R1+0x5d8] ;  /* 0x0005d800010b7983 */ /* 0x000ee20000300800 */
[----:B------:R-:W-:-:S03]  /*8e00*/  IMAD.MOV.U32 R170, RZ, RZ, R6 ;  /* 0x000000ffffaa7224 */ /* 0x000fc600078e0006 */
[----:B------:R-:W3:Y:S01]  /*8e10*/  LDL.LU R10, [R1+0x5e4] ;  /* 0x0005e400010a7983 */ /* 0x000ee20000300800 */
[----:B------:R-:W-:-:S03]  /*8e20*/  IMAD.MOV.U32 R169, RZ, RZ, R5 ;  /* 0x000000ffffa97224 */ /* 0x000fc600078e0005 */
[----:B------:R-:W3:Y:S04]  /*8e30*/  LDL.LU R9, [R1+0x5e0] ;  /* 0x0005e00001097983 */ /* 0x000ee80000300800 */
[----:B------:R-:W3:Y:S04]  /*8e40*/  LDL.LU R8, [R1+0x5ec] ;  /* 0x0005ec0001087983 */ /* 0x000ee80000300800 */
[----:B------:R-:W3:Y:S04]  /*8e50*/  LDL.LU R7, [R1+0x5e8] ;  /* 0x0005e80001077983 */ /* 0x000ee80000300800 */
[----:B------:R-:W3:Y:S04]  /*8e60*/  LDL.LU R6, [R1+0x5f4] ;  /* 0x0005f40001067983 */ /* 0x000ee80000300800 */
[----:B------:R-:W3:Y:S01]  /*8e70*/  LDL.LU R5, [R1+0x5f0] ;  /* 0x0005f00001057983 */ /* 0x000ee20000300800 */
[----:B------:R-:W-:-:S02]  /*8e80*/  IMAD.MOV.U32 R166, RZ, RZ, R4 ;  /* 0x000000ffffa67224 */ /* 0x000fc400078e0004 */
[----:B------:R-:W-:Y:S01]  /*8e90*/  IMAD.MOV.U32 R165, RZ, RZ, R0 ;  /* 0x000000ffffa57224 */ /* 0x000fe200078e0000 */
[----:B------:R-:W3:Y:S04]  /*8ea0*/  LDL.LU R4, [R1+0x5fc] ;  /* 0x0005fc0001047983 */ /* 0x000ee80000300800 */
[----:B------:R-:W3:Y:S01]  /*8eb0*/  LDL.LU R0, [R1+0x5f8] ;  /* 0x0005f80001007983 */ /* 0x000ee20000300800 */
[----:B------:R-:W-:Y:S02]  /*8ec0*/  F2FP.F16.F32.PACK_AB R52, R178, R177 ;  /* 0x000000b1b234723e */ /* 0x000fe400000000ff */
[----:B------:R-:W-:-:S03]  /*8ed0*/  F2FP.F16.F32.PACK_AB R53, R174, R173 ;  /* 0x000000adae35723e */ /* 0x000fc600000000ff */
[----:B------:R2:W-:Y:S01]  /*8ee0*/  STL [R1+0x460], R52 ;  /* 0x0004603401007387 */ /* 0x0005e20000100800 */
[----:B----4-:R-:W-:-:S05]  /*8ef0*/  F2FP.F16.F32.PACK_AB R2, R176, R175 ;  /* 0x000000afb002723e */ /* 0x010fca00000000ff */
[----:B------:R4:W-:Y:S01]  /*8f00*/  STL [R1+0x464], R2 ;  /* 0x0004640201007387 */ /* 0x0009e20000100800 */
[----:B--2---:R-:W-:-:S03]  /*8f10*/  F2FP.F16.F32.PACK_AB R52, R172, R171 ;  /* 0x000000abac34723e */ /* 0x004fc600000000ff */
[----:B------:R5:W-:Y:S01]  /*8f20*/  STL [R1+0x468], R53 ;  /* 0x0004683501007387 */ /* 0x000be20000100800 */
[----:B----4-:R-:W-:-:S03]  /*8f30*/  F2FP.F16.F32.PACK_AB R2, R170, R169 ;  /* 0x000000a9aa02723e */ /* 0x010fc600000000ff */
[----:B------:R2:W-:Y:S01]  /*8f40*/  STL [R1+0x46c], R52 ;  /* 0x00046c3401007387 */ /* 0x0005e20000100800 */
[----:B-----5:R-:W-:-:S03]  /*8f50*/  F2FP.F16.F32.PACK_AB R53, R168, R167 ;  /* 0x000000a7a835723e */ /* 0x020fc600000000ff */
[----:B------:R4:W-:Y:S01]  /*8f60*/  STL [R1+0x450], R2 ;  /* 0x0004500201007387 */ /* 0x0009e20000100800 */
[----:B--2---:R-:W-:-:S03]  /*8f70*/  F2FP.F16.F32.PACK_AB R52, R166, R165 ;  /* 0x000000a5a634723e */ /* 0x004fc600000000ff */
[----:B------:R-:W-:Y:S01]  /*8f80*/  STL [R1+0x454], R53 ;  /* 0x0004543501007387 */ /* 0x000fe20000100800 */
[----:B----4-:R-:W-:-:S03]  /*8f90*/  F2FP.F16.F32.PACK_AB R2, R164, R163 ;  /* 0x000000a3a402723e */ /* 0x010fc600000000ff */
[----:B------:R-:W-:Y:S04]  /*8fa0*/  STL [R1+0x458], R52 ;  /* 0x0004583401007387 */ /* 0x000fe80000100800 */
[----:B------:R2:W-:Y:S02]  /*8fb0*/  STL [R1+0x45c], R2 ;  /* 0x00045c0201007387 */ /* 0x0005e40000100800 */
[----:B--2---:R-:W-:-:S05]  /*8fc0*/  F2FP.F16.F32.PACK_AB R2, R18, R17 ;  /* 0x000000111202723e */ /* 0x004fca00000000ff */
[----:B------:R2:W-:Y:S01]  /*8fd0*/  STL [R1+0x420], R2 ;  /* 0x0004200201007387 */ /* 0x0005e20000100800 */
[----:B------:R-:W-:Y:S02]  /*8fe0*/  F2FP.F16.F32.PACK_AB R15, R16, R15 ;  /* 0x0000000f100f723e */ /* 0x000fe400000000ff */
[----:B---3--:R-:W-:-:S03]  /*8ff0*/  F2FP.F16.F32.PACK_AB R13, R14, R13 ;  /* 0x0000000d0e0d723e */ /* 0x008fc600000000ff */
[----:B------:R-:W-:Y:S01]  /*9000*/  STL [R1+0x424], R15 ;  /* 0x0004240f01007387 */ /* 0x000fe20000100800 */
[----:B--2---:R-:W-:-:S03]  /*9010*/  F2FP.F16.F32.PACK_AB R2, R12, R11 ;  /* 0x0000000b0c02723e */ /* 0x004fc600000000ff */
[----:B------:R-:W-:Y:S04]  /*9020*/  STL [R1+0x428], R13 ;  /* 0x0004280d01007387 */ /* 0x000fe80000100800 */
[----:B------:R2:W-:Y:S01]  /*9030*/  STL [R1+0x42c], R2 ;  /* 0x00042c0201007387 */ /* 0x0005e20000100800 */
[----:B------:R-:W-:Y:S02]  /*9040*/  F2FP.F16.F32.PACK_AB R9, R10, R9 ;  /* 0x000000090a09723e */ /* 0x000fe400000000ff */
[----:B------:R-:W-:-:S03]  /*9050*/  F2FP.F16.F32.PACK_AB R7, R8, R7 ;  /* 0x000000070807723e */ /* 0x000fc600000000ff */
[----:B------:R-:W-:Y:S04]  /*9060*/  STL [R1+0x410], R9 ;  /* 0x0004100901007387 */ /* 0x000fe80000100800 */
[----:B------:R-:W-:Y:S01]  /*9070*/  STL [R1+0x414], R7 ;  /* 0x0004140701007387 */ /* 0x000fe20000100800 */
[----:B--2---:R-:W-:-:S03]  /*9080*/  F2FP.F16.F32.PACK_AB R2, R6, R5 ;  /* 0x000000050602723e */ /* 0x004fc600000000ff */
[----:B------:R-:W2:Y:S04]  /*9090*/  LDL.LU R57, [R1+0x204] ;  /* 0x0002040001397983 */ /* 0x000ea80000300800 */
[----:B------:R3:W-:Y:S04]  /*90a0*/  STL [R1+0x418], R2 ;  /* 0x0004180201007387 */ /* 0x0007e80000100800 */
[----:B------:R-:W2:Y:S04]  /*90b0*/  LDL.LU R56, [R1+0x200] ;  /* 0x0002000001387983 */ /* 0x000ea80000300800 */
[----:B------:R-:W4:Y:S04]  /*90c0*/  LDL.LU R55, [R1+0x20c] ;  /* 0x00020c0001377983 */ /* 0x000f280000300800 */
[----:B------:R-:W4:Y:S04]  /*90d0*/  LDL.LU R54, [R1+0x208] ;  /* 0x0002080001367983 */ /* 0x000f280000300800 */
[----:B------:R-:W5:Y:S04]  /*90e0*/  LDL.LU R53, [R1+0x214] ;  /* 0x0002140001357983 */ /* 0x000f680000300800 */
[----:B------:R-:W5:Y:S04]  /*90f0*/  LDL.LU R52, [R1+0x210] ;  /* 0x0002100001347983 */ /* 0x000f680000300800 */
[----:B---3--:R-:W3:Y:S04]  /*9100*/  LDL.LU R2, [R1+0x21c] ;  /* 0x00021c0001027983 */ /* 0x008ee80000300800 */
[----:B------:R-:W3:Y:S04]  /*9110*/  LDL.LU R251, [R1+0x218] ;  /* 0x0002180001fb7983 */ /* 0x000ee80000300800 */
[----:B------:R-:W2:Y:S04]  /*9120*/  LDL.LU R250, [R1+0x224] ;  /* 0x0002240001fa7983 */ /* 0x000ea80000300800 */
[----:B------:R-:W2:Y:S04]  /*9130*/  LDL.LU R249, [R1+0x220] ;  /* 0x0002200001f97983 */ /* 0x000ea80000300800 */
[----:B------:R-:W4:Y:S04]  /*9140*/  LDL.LU R248, [R1+0x22c] ;  /* 0x00022c0001f87983 */ /* 0x000f280000300800 */
[----:B------:R-:W4:Y:S04]  /*9150*/  LDL.LU R247, [R1+0x228] ;  /* 0x0002280001f77983 */ /* 0x000f280000300800 */
[----:B------:R-:W3:Y:S04]  /*9160*/  LDL.LU R246, [R1+0x234] ;  /* 0x0002340001f67983 */ /* 0x000ee80000300800 */
[----:B------:R-:W3:Y:S04]  /*9170*/  LDL.LU R245, [R1+0x230] ;  /* 0x0002300001f57983 */ /* 0x000ee80000300800 */
[----:B------:R-:W3:Y:S04]  /*9180*/  LDL.LU R244, [R1+0x23c] ;  /* 0x00023c0001f47983 */ /* 0x000ee80000300800 */
[----:B------:R-:W3:Y:S04]  /*9190*/  LDL.LU R243, [R1+0x238] ;  /* 0x0002380001f37983 */ /* 0x000ee80000300800 */
[----:B------:R-:W5:Y:S04]  /*91a0*/  LDL.LU R242, [R1+0x244] ;  /* 0x0002440001f27983 */ /* 0x000f680000300800 */
[----:B------:R-:W5:Y:S04]  /*91b0*/  LDL.LU R241, [R1+0x240] ;  /* 0x0002400001f17983 */ /* 0x000f680000300800 */
[----:B------:R-:W3:Y:S04]  /*91c0*/  LDL.LU R240, [R1+0x24c] ;  /* 0x00024c0001f07983 */ /* 0x000ee80000300800 */
[----:B------:R-:W3:Y:S04]  /*91d0*/  LDL.LU R239, [R1+0x248] ;  /* 0x0002480001ef7983 */ /* 0x000ee80000300800 */
[----:B------:R-:W3:Y:S04]  /*91e0*/  LDL.LU R238, [R1+0x254] ;  /* 0x0002540001ee7983 */ /* 0x000ee80000300800 */
[----:B------:R-:W3:Y:S04]  /*91f0*/  LDL.LU R237, [R1+0x250] ;  /* 0x0002500001ed7983 */ /* 0x000ee80000300800 */
[----:B------:R-:W3:Y:S04]  /*9200*/  LDL.LU R236, [R1+0x25c] ;  /* 0x00025c0001ec7983 */ /* 0x000ee80000300800 */
[----:B------:R-:W3:Y:S04]  /*9210*/  LDL.LU R235, [R1+0x258] ;  /* 0x0002580001eb7983 */ /* 0x000ee80000300800 */
[----:B------:R-:W3:Y:S04]  /*9220*/  LDL.LU R234, [R1+0x264] ;  /* 0x0002640001ea7983 */ /* 0x000ee80000300800 */
[----:B------:R-:W3:Y:S04]  /*9230*/  LDL.LU R233, [R1+0x260] ;  /* 0x0002600001e97983 */ /* 0x000ee80000300800 */
[----:B------:R-:W2:Y:S04]  /*9240*/  LDL.LU R232, [R1+0x26c] ;  /* 0x00026c0001e87983 */ /* 0x000ea80000300800 */
[----:B------:R-:W2:Y:S04]  /*9250*/  LDL.LU R231, [R1+0x268] ;  /* 0x0002680001e77983 */ /* 0x000ea80000300800 */
        /* <DEDUP_REMOVED lines=31> */
[----:B------:R-:W3:Y:S01]  /*9450*/  LDL.LU R199, [R1+0x2e8] ;  /* 0x0002e80001c77983 */ /* 0x000ee20000300800 */
[----:B------:R-:W-:-:S03]  /*9460*/  F2FP.F16.F32.PACK_AB R141, R194, R193 ;  /* 0x000000c1c28d723e */ /* 0x000fc600000000ff */
        /* <DEDUP_REMOVED lines=84> */
[----:B----4-:R-:W-:-:S02]  /*99b0*/  F2FP.F16.F32.PACK_AB R114, R248, R247 ;  /* 0x000000f7f872723e */ /* 0x010fc400000000ff */
[----:B-----5:R-:W-:Y:S02]  /*99c0*/  F2FP.F16.F32.PACK_AB R248, R242, R241 ;  /* 0x000000f1f2f8723e */ /* 0x020fe400000000ff */
[----:B--2---:R-:W-:Y:S02]  /*99d0*/  F2FP.F16.F32.PACK_AB R241, R232, R231 ;  /* 0x000000e7e8f1723e */ /* 0x004fe400000000ff */
[----:B---3--:R-:W-:Y:S02]  /*99e0*/  F2FP.F16.F32.PACK_AB R232, R226, R225 ;  /* 0x000000e1e2e8723e */ /* 0x008fe400000000ff */
[----:B------:R-:W-:Y:S02]  /*99f0*/  F2FP.F16.F32.PACK_AB R113, R250, R249 ;  /* 0x000000f9fa71723e */ /* 0x000fe400000000ff */
[----:B------:R-:W-:Y:S02]  /*9a00*/  F2FP.F16.F32.PACK_AB R225, R216, R215 ;  /* 0x000000d7d8e1723e */ /* 0x000fe400000000ff */
[----:B------:R-:W-:-:S02]  /*9a10*/  F2FP.F16.F32.PACK_AB R249, R240, R239 ;  /* 0x000000eff0f9723e */ /* 0x000fc400000000ff */
[----:B------:R-:W-:Y:S02]  /*9a20*/  F2FP.F16.F32.PACK_AB R216, R210, R209 ;  /* 0x000000d1d2d8723e */ /* 0x000fe400000000ff */
[----:B------:R-:W-:Y:S02]  /*9a30*/  F2FP.F16.F32.PACK_AB R240, R234, R233 ;  /* 0x000000e9eaf0723e */ /* 0x000fe400000000ff */
[----:B------:R-:W-:Y:S02]  /*9a40*/  F2FP.F16.F32.PACK_AB R233, R224, R223 ;  /* 0x000000dfe0e9723e */ /* 0x000fe400000000ff */
[----:B------:R-:W-:Y:S02]  /*9a50*/  F2FP.F16.F32.PACK_AB R224, R218, R217 ;  /* 0x000000d9dae0723e */ /* 0x000fe400000000ff */
[----:B------:R-:W-:Y:S02]  /*9a60*/  F2FP.F16.F32.PACK_AB R217, R208, R207 ;  /* 0x000000cfd0d9723e */ /* 0x000fe400000000ff */
[----:B------:R-:W-:-:S02]  /*9a70*/  F2FP.F16.F32.PACK_AB R209, R200, R199 ;  /* 0x000000c7c8d1723e */ /* 0x000fc400000000ff */
[----:B------:R-:W-:Y:S02]  /*9a80*/  F2FP.F16.F32.PACK_AB R208, R202, R201 ;  /* 0x000000c9cad0723e */ /* 0x000fe400000000ff */
[----:B------:R-:W-:Y:S02]  /*9a90*/  F2FP.F16.F32.PACK_AB R135, R53, R52 ;  /* 0x000000343587723e */ /* 0x000fe400000000ff */
[----:B------:R-:W2:Y:S01]  /*9aa0*/  LDL.LU R52, [R1+0x4] ;  /* 0x0000040001347983 */ /* 0x000ea20000300800 */
[----:B------:R-:W-:Y:S02]  /*9ab0*/  F2FP.F16.F32.PACK_AB R116, R244, R243 ;  /* 0x000000f3f474723e */ /* 0x000fe400000000ff */
        /* <DEDUP_REMOVED lines=33> */
[----:B------:R-:W2:Y:S04]  /*9cd0*/  LDL.LU R8, [R1] ;  /* 0x0000000001087983 */ /* 0x000ea80000300800 */
[----:B------:R-:W3:Y:S04]  /*9ce0*/  LDL.LU R53, [R1+0xc] ;  /* 0x00000c0001357983 */ /* 0x000ee80000300800 */
[----:B------:R-:W3:Y:S04]  /*9cf0*/  LDL.LU R9, [R1+0x8] ;  /* 0x0000080001097983 */ /* 0x000ee80000300800 */
[----:B------:R-:W4:Y:S04]  /*9d00*/  LDL.LU R54, [R1+0x14] ;  /* 0x0000140001367983 */ /* 0x000f280000300800 */
[----:B------:R-:W4:Y:S01]  /*9d10*/  LDL.LU R10, [R1+0x10] ;  /* 0x00001000010a7983 */ /* 0x000f220000300800 */
[----:B------:R-:W-:-:S03]  /*9d20*/  F2FP.F16.F32.PACK_AB R19, R5, R4 ;  /* 0x000000040513723e */ /* 0x000fc600000000ff */
[----:B------:R-:W5:Y:S04]  /*9d30*/  LDL.LU R55, [R1+0x1c] ;  /* 0x00001c0001377983 */ /* 0x000f680000300800 */
[----:B------:R-:W5:Y:S04]  /*9d40*/  LDL.LU R11, [R1+0x18] ;  /* 0x00001800010b7983 */ /* 0x000f680000300800 */
[----:B------:R-:W5:Y:S01]  /*9d50*/  LDL.LU R56, [R1+0x24] ;  /* 0x0000240001387983 */ /* 0x000f620000300800 */
[----:B------:R-:W-:-:S03]  /*9d60*/  F2FP.F16.F32.PACK_AB R18, R7, R6 ;  /* 0x000000060712723e */ /* 0x000fc600000000ff */
[----:B------:R-:W5:Y:S04]  /*9d70*/  LDL.LU R4, [R1+0x20] ;  /* 0x0000200001047983 */ /* 0x000f680000300800 */
[----:B------:R-:W5:Y:S04]  /*9d80*/  LDL.LU R57, [R1+0x2c] ;  /* 0x00002c0001397983 */ /* 0x000f680000300800 */
[----:B------:R-:W5:Y:S04]  /*9d90*/  LDL.LU R5, [R1+0x28] ;  /* 0x0000280001057983 */ /* 0x000f680000300800 */
[----:B------:R-:W5:Y:S01]  /*9da0*/  LDL.LU R58, [R1+0x34] ;  /* 0x00003400013a7983 */ /* 0x000f620000300800 */
[----:B------:R-:W-:-:S03]  /*9db0*/  F2FP.F16.F32.PACK_AB R155, R13, R12 ;  /* 0x0000000c0d9b723e */ /* 0x000fc600000000ff */
        /* <DEDUP_REMOVED lines=113> */
[----:B------:R-:W5:Y:S01]  /*a4d0*/  LDL.LU R237, [R1+0x1c8] ;  /* 0x0001c80001ed7983 */ /* 0x000f620000300800 */
[----:B------:R-:W-:-:S03]  /*a4e0*/  IMAD.SHL.U32 R0, R3, 0x80, RZ ;  /* 0x0000008003007824 */ /* 0x000fc600078e00ff */
[----:B------:R-:W5:Y:S01]  /*a4f0*/  LDL.LU R110, [R1+0x1d4] ;  /* 0x0001d400016e7983 */ /* 0x000f620000300800 */
[----:B------:R-:W-:-:S03]  /*a500*/  IMAD.SHL.U32 R2, R3, 0x10, RZ ;  /* 0x0000001003027824 */ /* 0x000fc600078e00ff */
[----:B------:R-:W5:Y:S04]  /*a510*/  LDL.LU R238, [R1+0x1d0] ;  /* 0x0001d00001ee7983 */ /* 0x000f680000300800 */
[----:B------:R-:W5:Y:S04]  /*a520*/  LDL.LU R111, [R1+0x1dc] ;  /* 0x0001dc00016f7983 */ /* 0x000f680000300800 */
[----:B------:R-:W5:Y:S04]  /*a530*/  LDL.LU R239, [R1+0x1d8] ;  /* 0x0001d80001ef7983 */ /* 0x000f680000300800 */
[----:B------:R-:W5:Y:S04]  /*a540*/  LDL.LU R3, [R1+0x1e4] ;  /* 0x0001e40001037983 */ /* 0x000f680000300800 */
[----:B------:R-:W5:Y:S01]  /*a550*/  LDL.LU R244, [R1+0x1e0] ;  /* 0x0001e00001f47983 */ /* 0x000f620000300800 */
[----:B------:R-:W-:-:S02]  /*a560*/  LOP3.LUT R0, R0, 0x780, RZ, 0xc0, !PT ;  /* 0x0000078000007812 */ /* 0x000fc400078ec0ff */
[----:B------:R-:W-:Y:S01]  /*a570*/  F2FP.F16.F32.PACK_AB R115, R246, R245 ;  /* 0x000000f5f673723e */ /* 0x000fe200000000ff */
[----:B------:R-:W5:Y:S01]  /*a580*/  LDL.LU R112, [R1+0x1ec] ;  /* 0x0001ec0001707983 */ /* 0x000f620000300800 */
[----:B------:R-:W-:-:S03]  /*a590*/  LOP3.LUT R0, R0, 0x70, R2, 0xf8, !PT ;  /* 0x0000007000007812 */ /* 0x000fc600078ef802 */
[----:B------:R-:W5:Y:S01]  /*a5a0*/  LDL.LU R245, [R1+0x1e8] ;  /* 0x0001e80001f57983 */ /* 0x000f620000300800 */
[----:B--2---:R-:W-:-:S03]  /*a5b0*/  F2FP.F16.F32.PACK_AB R8, R52, R8 ;  /* 0x000000083408723e */ /* 0x004fc600000000ff */
[----:B------:R-:W2:Y:S01]  /*a5c0*/  LDL.LU R246, [R1+0x1f0] ;  /* 0x0001f00001f67983 */ /* 0x000ea20000300800 */
[----:B---3--:R-:W-:-:S03]  /*a5d0*/  F2FP.F16.F32.PACK_AB R9, R53, R9 ;  /* 0x000000093509723e */ /* 0x008fc600000000ff */
[----:B------:R-:W3:Y:S01]  /*a5e0*/  LDL.LU R247, [R1+0x1f8] ;  /* 0x0001f80001f77983 */ /* 0x000ee20000300800 */
[----:B----4-:R-:W-:-:S03]  /*a5f0*/  F2FP.F16.F32.PACK_AB R10, R54, R10 ;  /* 0x0000000a360a723e */ /* 0x010fc600000000ff */
[----:B------:R-:W3:Y:S01]  /*a600*/  LDL.LU R2, [R1+0x1fc] ;  /* 0x0001fc0001027983 */ /* 0x000ee20000300800 */
[----:B-----5:R-:W-:-:S03]  /*a610*/  F2FP.F16.F32.PACK_AB R11, R55, R11 ;  /* 0x0000000b370b723e */ /* 0x020fc600000000ff */
[----:B------:R-:W4:Y:S01]  /*a620*/  LDL.LU R52, [R1+0x7f4] ;  /* 0x0007f40001347983 */ /* 0x000f220000300800 */
[----:B------:R-:W-:-:S03]  /*a630*/  F2FP.F16.F32.PACK_AB R4, R56, R4 ;  /* 0x000000043804723e */ /* 0x000fc600000000ff */
[----:B------:R-:W4:Y:S01]  /*a640*/  LDL.LU R53, [R1+0x7f0] ;  /* 0x0007f00001357983 */ /* 0x000f220000300800 */
[----:B------:R-:W-:-:S03]  /*a650*/  F2FP.F16.F32.PACK_AB R5, R57, R5 ;  /* 0x000000053905723e */ /* 0x000fc600000000ff */
[----:B------:R-:W5:Y:S01]  /*a660*/  LDL.LU R54, [R1+0x7ec] ;  /* 0x0007ec0001367983 */ /* 0x000f620000300800 */
[----:B------:R-:W-:-:S03]  /*a670*/  F2FP.F16.F32.PACK_AB R6, R58, R6 ;  /* 0x000000063a06723e */ /* 0x000fc600000000ff */
[----:B------:R-:W5:Y:S01]  /*a680*/  LDL.LU R55, [R1+0x7e8] ;  /* 0x0007e80001377983 */ /* 0x000f620000300800 */
[----:B------:R-:W-:-:S03]  /*a690*/  F2FP.F16.F32.PACK_AB R7, R59, R7 ;  /* 0x000000073b07723e */ /* 0x000fc600000000ff */
[----:B------:R-:W2:Y:S01]  /*a6a0*/  LDL.LU R56, [R1+0x7e4] ;  /* 0x0007e40001387983 */ /* 0x000ea20000300800 */
[----:B------:R-:W-:-:S03]  /*a6b0*/  F2FP.F16.F32.PACK_AB R12, R60, R12 ;  /* 0x0000000c3c0c723e */ /* 0x000fc600000000ff */
[----:B------:R-:W2:Y:S01]  /*a6c0*/  LDL.LU R57, [R1+0x7e0] ;  /* 0x0007e00001397983 */ /* 0x000ea20000300800 */
[----:B------:R-:W-:-:S03]  /*a6d0*/  F2FP.F16.F32.PACK_AB R13, R61, R13 ;  /* 0x0000000d3d0d723e */ /* 0x000fc600000000ff */
[----:B------:R-:W3:Y:S01]  /*a6e0*/  LDL.LU R58, [R1+0x7dc] ;  /* 0x0007dc00013a7983 */ /* 0x000ee20000300800 */
        /* <DEDUP_REMOVED lines=97> */
[----:B------:R-:W-:Y:S02]  /*ad00*/  F2FP.F16.F32.PACK_AB R244, R3, R244 ;  /* 0x000000f403f4723e */ /* 0x000fe400000000ff */
[----:B------:R-:W1:Y:S01]  /*ad10*/  S2R R3, SR_TID.X ;  /* 0x0000000000037919 */ /* 0x000e620000002100 */
[----:B------:R-:W-:Y:S02]  /*ad20*/  F2FP.F16.F32.PACK_AB R237, R109, R237 ;  /* 0x000000ed6ded723e */ /* 0x000fe400000000ff */
[----:B------:R-:W-:Y:S01]  /*ad30*/  F2FP.F16.F32.PACK_AB R238, R110, R238 ;  /* 0x000000ee6eee723e */ /* 0x000fe200000000ff */
[----:B------:R-:W3:Y:S01]  /*ad40*/  LDL.LU R109, [R1+0x710] ;  /* 0x00071000016d7983 */ /* 0x000ee20000300800 */
[----:B------:R-:W-:-:S03]  /*ad50*/  F2FP.F16.F32.PACK_AB R239, R111, R239 ;  /* 0x000000ef6fef723e */ /* 0x000fc600000000ff */
[----:B------:R-:W3:Y:S04]  /*ad60*/  LDL.LU R110, [R1+0x70c] ;  /* 0x00070c00016e7983 */ /* 0x000ee80000300800 */
[----:B------:R-:W3:Y:S01]  /*ad70*/  LDL.LU R111, [R1+0x708] ;  /* 0x00070800016f7983 */ /* 0x000ee20000300800 */
[----:B------:R-:W-:Y:S02]  /*ad80*/  F2FP.F16.F32.PACK_AB R25, R27, R26 ;  /* 0x0000001a1b19723e */ /* 0x000fe400000000ff */
[----:B------:R-:W-:Y:S02]  /*ad90*/  F2FP.F16.F32.PACK_AB R245, R112, R245 ;  /* 0x000000f570f5723e */ /* 0x000fe400000000ff */
[----:B------:R-:W-:Y:S01]  /*ada0*/  F2FP.F16.F32.PACK_AB R26, R29, R28 ;  /* 0x0000001c1d1a723e */ /* 0x000fe200000000ff */
[----:B------:R-:W-:Y:S01]  /*adb0*/  IMAD.MOV.U32 R28, RZ, RZ, R113 ;  /* 0x000000ffff1c7224 */ /* 0x000fe200078e0071 */
[----:B------:R-:W-:-:S02]  /*adc0*/  F2FP.F16.F32.PACK_AB R27, R31, R30 ;  /* 0x0000001e1f1b723e */ /* 0x000fc400000000ff */
[----:B-1----:R-:W-:Y:S02]  /*add0*/  LOP3.LUT R0, R0, 0x10, R3, 0x78, !PT ;  /* 0x0000001000007812 */ /* 0x002fe400078e7803 */
[----:B------:R-:W3:Y:S01]  /*ade0*/  LDL.LU R3, [R1+0x1f4] ;  /* 0x0001f40001037983 */ /* 0x000ee20000300800 */
[----:B------:R-:W-:Y:S01]  /*adf0*/  IMAD.MOV.U32 R29, RZ, RZ, R114 ;  /* 0x000000ffff1d7224 */ /* 0x000fe200078e0072 */
[----:B------:R-:W-:Y:S02]  /*ae00*/  F2FP.F16.F32.PACK_AB R32, R33, R32 ;  /* 0x000000202120723e */ /* 0x000fe400000000ff */
[----:B------:R-:W3:Y:S01]  /*ae10*/  LDL.LU R112, [R1+0x704] ;  /* 0x0007040001707983 */ /* 0x000ee20000300800 */
[----:B------:R-:W-:Y:S01]  /*ae20*/  IMAD.MOV.U32 R30, RZ, RZ, R115 ;  /* 0x000000ffff1e7224 */ /* 0x000fe200078e0073 */
[----:B------:R-:W-:Y:S02]  /*ae30*/  F2FP.F16.F32.PACK_AB R33, R35, R34 ;  /* 0x000000222321723e */ /* 0x000fe400000000ff */
[----:B------:R-:W3:Y:S01]  /*ae40*/  LDL.LU R113, [R1+0x700] ;  /* 0x0007000001717983 */ /* 0x000ee20000300800 */
[----:B------:R-:W-:Y:S01]  /*ae50*/  IMAD.MOV.U32 R31, RZ, RZ, R116 ;  /* 0x000000ffff1f7224 */ /* 0x000fe200078e0074 */
[----:B------:R-:W-:-:S02]  /*ae60*/  F2FP.F16.F32.PACK_AB R34, R37, R36 ;  /* 0x000000242522723e */ /* 0x000fc400000000ff */
        /* <DEDUP_REMOVED lines=23> */
[----:B----4-:R-:W-:Y:S02]  /*afe0*/  F2FP.F16.F32.PACK_AB R50, R53, R52 ;  /* 0x000000343532723e */ /* 0x010fe400000000ff */
[----:B------:R-:W4:Y:S01]  /*aff0*/  LDL.LU R122, [R1+0x6dc] ;  /* 0x0006dc00017a7983 */ /* 0x000f220000300800 */
[----:B------:R-:W-:Y:S01]  /*b000*/  IMAD.MOV.U32 R52, RZ, RZ, R125 ;  /* 0x000000ffff347224 */ /* 0x000fe200078e007d */
[----:B-----5:R-:W-:-:S02]  /*b010*/  F2FP.F16.F32.PACK_AB R51, R55, R54 ;  /* 0x000000363733723e */ /* 0x020fc400000000ff */
[----:B------:R-:W4:Y:S01]  /*b020*/  LDL.LU R123, [R1+0x6d8] ;  /* 0x0006d800017b7983 */ /* 0x000f220000300800 */
[----:B------:R-:W-:Y:S01]  /*b030*/  IMAD.MOV.U32 R53, RZ, RZ, R126 ;  /* 0x000000ffff357224 */ /* 0x000fe200078e007e */
[----:B--2---:R-:W-:Y:S02]  /*b040*/  F2FP.F16.F32.PACK_AB R56, R57, R56 ;  /* 0x000000383938723e */ /* 0x004fe400000000ff */
[----:B------:R-:W2:Y:S01]  /*b050*/  LDL.LU R124, [R1+0x6d4] ;  /* 0x0006d400017c7983 */ /* 0x000ea20000300800 */
[----:B------:R-:W-:Y:S01]  /*b060*/  IMAD.MOV.U32 R54, RZ, RZ, R127 ;  /* 0x000000ffff367224 */ /* 0x000fe200078e007f */
[----:B---3--:R-:W-:Y:S02]  /*b070*/  F2FP.F16.F32.PACK_AB R57, R59, R58 ;  /* 0x0000003a3b39723e */ /* 0x008fe400000000ff */
[----:B------:R-:W2:Y:S01]  /*b080*/  LDL.LU R125, [R1+0x6d0] ;  /* 0x0006d000017d7983 */ /* 0x000ea20000300800 */
        /* <DEDUP_REMOVED lines=8> */
[----:B------:R-:W5:Y:S01]  /*b110*/  LDL.LU R128, [R1+0x6c4] ;  /* 0x0006c40001807983 */ /* 0x000f620000300800 */
[----:B------:R-:W-:Y:S01]  /*b120*/  IMAD.MOV.U32 R62, RZ, RZ, R131 ;  /* 0x000000ffff3e7224 */ /* 0x000fe200078e0083 */
[----:B------:R-:W-:-:S02]  /*b130*/  F2FP.F16.F32.PACK_AB R65, R67, R66 ;  /* 0x000000424341723e */ /* 0x000fc400000000ff */
[----:B------:R-:W5:Y:S01]  /*b140*/  LDL.LU R129, [R1+0x6c0] ;  /* 0x0006c00001817983 */ /* 0x000f620000300800 */
[----:B------:R-:W-:Y:S01]  /*b150*/  IMAD.MOV.U32 R63, RZ, RZ, R132 ;  /* 0x000000ffff3f7224 */ /* 0x000fe200078e0084 */
[----:B------:R-:W-:Y:S02]  /*b160*/  F2FP.F16.F32.PACK_AB R66, R69, R68 ;  /* 0x000000444542723e */ /* 0x000fe400000000ff */
[----:B------:R-:W5:Y:S01]  /*b170*/  LDL.LU R130, [R1+0x6bc] ;  /* 0x0006bc0001827983 */ /* 0x000f620000300800 */
        /* <DEDUP_REMOVED lines=12> */
[----:B------:R-:W-:-:S03]  /*b240*/  IMAD.MOV.U32 R76, RZ, RZ, R137 ;  /* 0x000000ffff4c7224 */ /* 0x000fc600078e0089 */
[----:B------:R-:W5:Y:S01]  /*b250*/  LDL.LU R135, [R1+0x6a8] ;  /* 0x0006a80001877983 */ /* 0x000f620000300800 */
[----:B------:R-:W-:Y:S01]  /*b260*/  F2FP.F16.F32.PACK_AB R75, R79, R78 ;  /* 0x0000004e4f4b723e */ /* 0x000fe200000000ff */
[----:B------:R-:W-:Y:S02]  /*b270*/  IMAD.MOV.U32 R77, RZ, RZ, R138 ;  /* 0x000000ffff4d7224 */ /* 0x000fe400078e008a */
[----:B------:R-:W5:Y:S01]  /*b280*/  LDL.LU R136, [R1+0x6a4] ;  /* 0x0006a40001887983 */ /* 0x000f620000300800 */
[----:B------:R-:W-:-:S03]  /*b290*/  IMAD.MOV.U32 R78, RZ, RZ, R139 ;  /* 0x000000ffff4e7224 */ /* 0x000fc600078e008b */
[----:B------:R-:W5:Y:S01]  /*b2a0*/  LDL.LU R137, [R1+0x6a0] ;  /* 0x0006a00001897983 */ /* 0x000f620000300800 */
[----:B------:R-:W-:Y:S01]  /*b2b0*/  F2FP.F16.F32.PACK_AB R80, R81, R80 ;  /* 0x000000505150723e */ /* 0x000fe200000000ff */
[----:B------:R-:W-:Y:S02]  /*b2c0*/  IMAD.MOV.U32 R79, RZ, RZ, R140 ;  /* 0x000000ffff4f7224 */ /* 0x000fe400078e008c */
[----:B------:R-:W5:Y:S01]  /*b2d0*/  LDL.LU R138, [R1+0x69c] ;  /* 0x00069c00018a7983 */ /* 0x000f620000300800 */
[----:B------:R-:W-:-:S03]  /*b2e0*/  F2FP.F16.F32.PACK_AB R81, R83, R82 ;  /* 0x000000525351723e */ /* 0x000fc600000000ff */
[----:B------:R-:W5:Y:S04]  /*b2f0*/  LDL.LU R139, [R1+0x698] ;  /* 0x00069800018b7983 */ /* 0x000f680000300800 */
        /* <DEDUP_REMOVED lines=11> */
[----:B------:R-:W-:Y:S02]  /*b3b0*/  F2FP.F16.F32.PACK_AB R88, R89, R88 ;  /* 0x000000585958723e */ /* 0x000fe400000000ff */
[----:B------:R-:W-:Y:S02]  /*b3c0*/  F2FP.F16.F32.PACK_AB R89, R91, R90 ;  /* 0x0000005a5b59723e */ /* 0x000fe400000000ff */
        /* <DEDUP_REMOVED lines=12> */
[----:B------:R-:W-:Y:S02]  /*b490*/  F2FP.F16.F32.PACK_AB R98, R101, R100 ;  /* 0x000000646562723e */ /* 0x000fe400000000ff */
[----:B------:R-:W5:Y:S01]  /*b4a0*/  LDL.LU R100, [R1+0x650] ;  /* 0x0006500001647983 */ /* 0x000f620000300800 */
[----:B------:R-:W-:Y:S01]  /*b4b0*/  F2FP.F16.F32.PACK_AB R247, R2, R247 ;  /* 0x000000f702f7723e */ /* 0x000fe200000000ff */
[----:B------:R-:W-:Y:S02]  /*b4c0*/  IMAD.MOV.U32 R101, RZ, RZ, R149 ;  /* 0x000000ffff657224 */ /* 0x000fe400078e0095 */
[----:B------:R-:W5:Y:S01]  /*b4d0*/  LDL.LU R149, [R1+0x670] ;  /* 0x0006700001957983 */ /* 0x000f620000300800 */
[----:B------:R-:W-:Y:S01]  /*b4e0*/  F2FP.F16.F32.PACK_AB R99, R103, R102 ;  /* 0x000000666763723e */ /* 0x000fe200000000ff */
[----:B------:R-:W-:-:S02]  /*b4f0*/  IMAD.MOV.U32 R102, RZ, RZ, R150 ;  /* 0x000000ffff667224 */ /* 0x000fc400078e0096 */
[----:B------:R-:W-:Y:S01]  /*b500*/  IMAD.MOV.U32 R103, RZ, RZ, R151 ;  /* 0x000000ffff677224 */ /* 0x000fe200078e0097 */
[----:B------:R-:W5:Y:S04]  /*b510*/  LDL.LU R150, [R1+0x66c] ;  /* 0x00066c0001967983 */ /* 0x000f680000300800 */
[----:B------:R-:W5:Y:S01]  /*b520*/  LDL.LU R151, [R1+0x668] ;  /* 0x0006680001977983 */ /* 0x000f620000300800 */
[----:B------:R-:W-:Y:S02]  /*b530*/  F2FP.F16.F32.PACK_AB R246, R3, R246 ;  /* 0x000000f603f6723e */ /* 0x000fe400000000ff */
[----:B------:R-:W1:Y:S02]  /*b540*/  S2R R3, SR_TID.X ;  /* 0x0000000000037919 */ /* 0x000e640000002100 */
[----:B-1----:R-:W-:-:S05]  /*b550*/  IMAD.SHL.U32 R3, R3, 0x40, RZ ;  /* 0x0000004003037824 */ /* 0x002fca00078e00ff */
[----:B------:R-:W-:-:S05]  /*b560*/  LOP3.LUT R0, R0, 0x1800, R3, 0xf8, !PT ;  /* 0x0000180000007812 */ /* 0x000fca00078ef803 */
[C---:B------:R-:W-:Y:S01]  /*b570*/  VIADD R2, R0.reuse, UR60 ;  /* 0x0000003c00027c36 */ /* 0x040fe20008000000 */
[----:B------:R-:W-:Y:S02]  /*b580*/  LOP3.LUT R3, R0, 0x20, RZ, 0x3c, !PT ;  /* 0x0000002000037812 */ /* 0x000fe400078e3cff */
[----:B------:R-:W-:Y:S02]  /*b590*/  F2FP.F16.F32.PACK_AB R120, R121, R120 ;  /* 0x000000787978723e */ /* 0x000fe400000000ff */
[----:B----4-:R-:W-:Y:S01]  /*b5a0*/  F2FP.F16.F32.PACK_AB R121, R123, R122 ;  /* 0x0000007a7b79723e */ /* 0x010fe200000000ff */
[----:B------:R-:W-:Y:S01]  /*b5b0*/  VIADD R3, R3, UR60 ;  /* 0x0000003c03037c36 */ /* 0x000fe20008000000 */
[----:B--2---:R-:W-:Y:S02]  /*b5c0*/  F2FP.F16.F32.PACK_AB R122, R125, R124 ;  /* 0x0000007c7d7a723e */ /* 0x004fe400000000ff */
[----:B---3--:R-:W-:Y:S01]  /*b5d0*/  F2FP.F16.F32.PACK_AB R123, R127, R126 ;  /* 0x0000007e7f7b723e */ /* 0x008fe200000000ff */
[----:B-----5:R-:W-:Y:S04]  /*b5e0*/  STSM.16.M88.4 [R2], R100 ;  /* 0x0000006402007844 */ /* 0x020fe80000000200 */
[----:B------:R-:W-:Y:S04]  /*b5f0*/  STSM.16.M88.4 [R2+0x8000], R92 ;  /* 0x0080005c02007844 */ /* 0x000fe80000000200 */
        /* <DEDUP_REMOVED lines=14> */
[----:B------:R1:W-:Y:S04]  /*b6e0*/  STSM.16.M88.4 [R3], R60 ;  /* 0x0000003c03007844 */ /* 0x0003e80000000200 */
[----:B------:R-:W-:Y:S04]  /*b6f0*/  STSM.16.M88.4 [R3+0x8000], R52 ;  /* 0x0080003403007844 */ /* 0x000fe80000000200 */
[----:B-1----:R-:W2:Y:S04]  /*b700*/  LDL.LU R60, [R1+0x420] ;  /* 0x00042000013c7983 */ /* 0x002ea80000300800 */
[----:B------:R-:W2:Y:S04]  /*b710*/  LDL.LU R61, [R1+0x424] ;  /* 0x00042400013d7983 */ /* 0x000ea80000300800 */
[----:B------:R-:W2:Y:S04]  /*b720*/  LDL.LU R62, [R1+0x428] ;  /* 0x00042800013e7983 */ /* 0x000ea80000300800 */
[----:B------:R-:W2:Y:S04]  /*b730*/  LDL.LU R63, [R1+0x42c] ;  /* 0x00042c00013f7983 */ /* 0x000ea80000300800 */
[----:B------:R-:W3:Y:S04]  /*b740*/  LDL.LU R68, [R1+0x460] ;  /* 0x0004600001447983 */ /* 0x000ee80000300800 */
[----:B------:R-:W3:Y:S04]  /*b750*/  LDL.LU R69, [R1+0x464] ;  /* 0x0004640001457983 */ /* 0x000ee80000300800 */
[----:B------:R-:W3:Y:S04]  /*b760*/  LDL.LU R70, [R1+0x468] ;  /* 0x0004680001467983 */ /* 0x000ee80000300800 */
[----:B------:R-:W3:Y:S04]  /*b770*/  LDL.LU R71, [R1+0x46c] ;  /* 0x00046c0001477983 */ /* 0x000ee80000300800 */
[----:B------:R-:W4:Y:S04]  /*b780*/  LDL.LU R84, [R1+0x630] ;  /* 0x0006300001547983 */ /* 0x000f280000300800 */
[----:B------:R-:W4:Y:S04]  /*b790*/  LDL.LU R85, [R1+0x634] ;  /* 0x0006340001557983 */ /* 0x000f280000300800 */
[----:B------:R-:W4:Y:S04]  /*b7a0*/  LDL.LU R86, [R1+0x638] ;  /* 0x0006380001567983 */ /* 0x000f280000300800 */
[----:B------:R-:W4:Y:S04]  /*b7b0*/  LDL.LU R87, [R1+0x63c] ;  /* 0x00063c0001577983 */ /* 0x000f280000300800 */
[----:B------:R-:W5:Y:S04]  /*b7c0*/  LDL.LU R76, [R1+0x4a0] ;  /* 0x0004a000014c7983 */ /* 0x000f680000300800 */
[----:B------:R-:W-:Y:S04]  /*b7d0*/  STSM.16.M88.4 [R3+0x10000], R44 ;  /* 0x0100002c03007844 */ /* 0x000fe80000000200 */
[----:B------:R-:W5:Y:S04]  /*b7e0*/  LDL.LU R77, [R1+0x4a4] ;  /* 0x0004a400014d7983 */ /* 0x000f680000300800 */
[----:B------:R-:W-:Y:S04]  /*b7f0*/  STSM.16.M88.4 [R3+0x18000], R36 ;  /* 0x0180002403007844 */ /* 0x000fe80000000200 */
[----:B------:R-:W5:Y:S04]  /*b800*/  LDL.LU R78, [R1+0x4a8] ;  /* 0x0004a800014e7983 */ /* 0x000f680000300800 */
[----:B------:R1:W-:Y:S04]  /*b810*/  STSM.16.M88.4 [R3+0x2000], R28 ;  /* 0x0020001c03007844 */ /* 0x0003e80000000200 */
[----:B------:R-:W5:Y:S04]  /*b820*/  LDL.LU R79, [R1+0x4ac] ;  /* 0x0004ac00014f7983 */ /* 0x000f680000300800 */
[----:B-1----:R-:W2:Y:S01]  /*b830*/  LDL.LU R28, [R1+0x410] ;  /* 0x00041000011c7983 */ /* 0x002ea20000300800 */
[----:B------:R-:W-:-:S03]  /*b840*/  IMAD.MOV.U32 R31, RZ, RZ, R252 ;  /* 0x000000ffff1f7224 */ /* 0x000fc600078e00fc */
[----:B------:R-:W2:Y:S04]  /*b850*/  LDL.LU R29, [R1+0x414] ;  /* 0x00041400011d7983 */ /* 0x000ea80000300800 */
[----:B------:R-:W2:Y:S04]  /*b860*/  LDL.LU R30, [R1+0x418] ;  /* 0x00041800011e7983 */ /* 0x000ea80000300800 */
[----:B------:R-:W3:Y:S04]  /*b870*/  LDL.LU R252, [R1+0x664] ;  /* 0x0006640001fc7983 */ /* 0x000ee80000300800 */
[----:B------:R-:W2:Y:S04]  /*b880*/  LDL.LU R36, [R1+0x450] ;  /* 0x0004500001247983 */ /* 0x000ea80000300800 */
[----:B------:R-:W2:Y:S04]  /*b890*/  LDL.LU R37, [R1+0x454] ;  /* 0x0004540001257983 */ /* 0x000ea80000300800 */
[----:B------:R-:W2:Y:S04]  /*b8a0*/  LDL.LU R38, [R1+0x458] ;  /* 0x0004580001267983 */ /* 0x000ea80000300800 */
[----:B------:R-:W2:Y:S04]  /*b8b0*/  LDL.LU R39, [R1+0x45c] ;  /* 0x00045c0001277983 */ /* 0x000ea80000300800 */
[----:B------:R-:W2:Y:S01]  /*b8c0*/  LDL.LU R44, [R1+0x490] ;  /* 0x00049000012c7983 */ /* 0x000ea20000300800 */
[----:B---3--:R-:W-:-:S03]  /*b8d0*/  IMAD.MOV.U32 R45, RZ, RZ, R252 ;  /* 0x000000ffff2d7224 */ /* 0x008fc600078e00fc */
[----:B------:R-:W3:Y:S04]  /*b8e0*/  LDL.LU R252, [R1+0x660] ;  /* 0x0006600001fc7983 */ /* 0x000ee80000300800 */
[----:B------:R-:W3:Y:S04]  /*b8f0*/  LDL.LU R46, [R1+0x498] ;  /* 0x00049800012e7983 */ /* 0x000ee80000300800 */
[----:B------:R-:W3:Y:S04]  /*b900*/  LDL.LU R47, [R1+0x49c] ;  /* 0x00049c00012f7983 */ /* 0x000ee80000300800 */
[----:B------:R-:W3:Y:S04]  /*b910*/  LDL.LU R52, [R1+0x620] ;  /* 0x0006200001347983 */ /* 0x000ee80000300800 */
[----:B------:R-:W3:Y:S04]  /*b920*/  LDL.LU R53, [R1+0x624] ;  /* 0x0006240001357983 */ /* 0x000ee80000300800 */
[----:B------:R-:W3:Y:S01]  /*b930*/  LDL.LU R54, [R1+0x628] ;  /* 0x0006280001367983 */ /* 0x000ee20000300800 */
[----:B------:R-:W-:-:S03]  /*b940*/  LOP3.LUT R8, R0, 0x40, RZ, 0x3c, !PT ;  /* 0x0000004000087812 */ /* 0x000fc600078e3cff */
[----:B------:R-:W-:Y:S01]  /*b950*/  STSM.16.M88.4 [R3+0xa000], R224 ;  /* 0x00a000e003007844 */ /* 0x000fe20000000200 */
[----:B------:R-:W-:-:S03]  /*b960*/  F2FP.F16.F32.PACK_AB R128, R129, R128 ;  /* 0x000000808180723e */ /* 0x000fc600000000ff */
[----:B------:R-:W-:Y:S01]  /*b970*/  STSM.16.M88.4 [R3+0x12000], R192 ;  /* 0x012000c003007844 */ /* 0x000fe20000000200 */
[----:B------:R-:W-:-:S03]  /*b980*/  F2FP.F16.F32.PACK_AB R129, R131, R130 ;  /* 0x000000828381723e */ /* 0x000fc600000000ff */
[----:B------:R-:W-:Y:S01]  /*b990*/  STSM.16.M88.4 [R3+0x1a000], R160 ;  /* 0x01a000a003007844 */ /* 0x000fe20000000200 */
[----:B------:R-:W-:-:S03]  /*b9a0*/  F2FP.F16.F32.PACK_AB R130, R133, R132 ;  /* 0x000000848582723e */ /* 0x000fc600000000ff */
[----:B------:R-:W-:Y:S01]  /*b9b0*/  STSM.16.M88.4 [R3+0x4000], R4 ;  /* 0x0040000403007844 */ /* 0x000fe20000000200 */
[----:B------:R-:W-:Y:S01]  /*b9c0*/  F2FP.F16.F32.PACK_AB R131, R135, R134 ;  /* 0x000000868783723e */ /* 0x000fe200000000ff */
[----:B------:R-:W-:Y:S02]  /*b9d0*/  VIADD R8, R8, UR60 ;  /* 0x0000003c08087c36 */ /* 0x000fe40008000000 */
[----:B------:R-:W-:Y:S04]  /*b9e0*/  STSM.16.M88.4 [R3+0xc000], R164 ;  /* 0x00c000a403007844 */ /* 0x000fe80000000200 */
[----:B------:R-:W-:Y:S04]  /*b9f0*/  STSM.16.M88.4 [R3+0x14000], R196 ;  /* 0x014000c403007844 */ /* 0x000fe80000000200 */
[----:B------:R-:W-:Y:S04]  /*ba00*/  STSM.16.M88.4 [R3+0x1c000], R228 ;  /* 0x01c000e403007844 */ /* 0x000fe80000000200 */
[----:B------:R-:W-:Y:S04]  /*ba10*/  STSM.16.M88.4 [R3+0x6000], R32 ;  /* 0x0060002003007844 */ /* 0x000fe80000000200 */
[----:B------:R-:W-:Y:S04]  /*ba20*/  STSM.16.M88.4 [R3+0xe000], R64 ;  /* 0x00e0004003007844 */ /* 0x000fe80000000200 */
[----:B------:R-:W-:Y:S04]  /*ba30*/  STSM.16.M88.4 [R3+0x16000], R96 ;  /* 0x0160006003007844 */ /* 0x000fe80000000200 */
[----:B------:R-:W-:Y:S04]  /*ba40*/  STSM.16.M88.4 [R3+0x1e000], R128 ;  /* 0x01e0008003007844 */ /* 0x000fe80000000200 */
[----:B----4-:R-:W-:Y:S04]  /*ba50*/  STSM.16.M88.4 [R8], R84 ;  /* 0x0000005408007844 */ /* 0x010fe80000000200 */
[----:B-----5:R-:W-:Y:S04]  /*ba60*/  STSM.16.M88.4 [R8+0x8000], R76 ;  /* 0x0080004c08007844 */ /* 0x020fe80000000200 */
[----:B------:R-:W-:Y:S01]  /*ba70*/  STSM.16.M88.4 [R8+0x10000], R68 ;  /* 0x0100004408007844 */ /* 0x000fe20000000200 */
[----:B------:R-:W-:-:S03]  /*ba80*/  LOP3.LUT R0, R0, 0x60, RZ, 0x3c, !PT ;  /* 0x0000006000007812 */ /* 0x000fc600078e3cff */
[----:B--2---:R-:W-:Y:S01]  /*ba90*/  STSM.16.M88.4 [R8+0x18000], R60 ;  /* 0x0180003c08007844 */ /* 0x004fe20000000200 */
[----:B------:R-:W-:-:S03]  /*baa0*/  F2FP.F16.F32.PACK_AB R104, R105, R104 ;  /* 0x000000686968723e */ /* 0x000fc600000000ff */
[----:B------:R-:W-:Y:S01]  /*bab0*/  STSM.16.M88.4 [R8+0x2000], R248 ;  /* 0x002000f808007844 */ /* 0x000fe20000000200 */
[----:B------:R-:W-:-:S03]  /*bac0*/  F2FP.F16.F32.PACK_AB R105, R107, R106 ;  /* 0x0000006a6b69723e */ /* 0x000fc600000000ff */
[----:B------:R-:W-:Y:S01]  /*bad0*/  STSM.16.M88.4 [R8+0xa000], R216 ;  /* 0x00a000d808007844 */ /* 0x000fe20000000200 */
[----:B------:R-:W-:-:S03]  /*bae0*/  F2FP.F16.F32.PACK_AB R136, R137, R136 ;  /* 0x000000888988723e */ /* 0x000fc600000000ff */
[----:B------:R-:W-:Y:S01]  /*baf0*/  STSM.16.M88.4 [R8+0x12000], R184 ;  /* 0x012000b808007844 */ /* 0x000fe20000000200 */
[----:B------:R-:W-:-:S03]  /*bb00*/  F2FP.F16.F32.PACK_AB R106, R109, R108 ;  /* 0x0000006c6d6a723e */ /* 0x000fc600000000ff */
[----:B------:R-:W-:Y:S01]  /*bb10*/  STSM.16.M88.4 [R8+0x1a000], R152 ;  /* 0x01a0009808007844 */ /* 0x000fe20000000200 */
[----:B------:R-:W-:Y:S02]  /*bb20*/  F2FP.F16.F32.PACK_AB R107, R111, R110 ;  /* 0x0000006e6f6b723e */ /* 0x000fe400000000ff */
[----:B------:R-:W-:Y:S01]  /*bb30*/  F2FP.F16.F32.PACK_AB R137, R139, R138 ;  /* 0x0000008a8b89723e */ /* 0x000fe200000000ff */
[----:B------:R-:W-:Y:S01]  /*bb40*/  STSM.16.M88.4 [R8+0x4000], R12 ;  /* 0x0040000c08007844 */ /* 0x000fe20000000200 */
[----:B------:R-:W-:Y:S01]  /*bb50*/  F2FP.F16.F32.PACK_AB R138, R141, R140 ;  /* 0x0000008c8d8a723e */ /* 0x000fe200000000ff */
[----:B------:R-:W-:Y:S01]  /*bb60*/  VIADD R0, R0, UR60 ;  /* 0x0000003c00007c36 */ /* 0x000fe20008000000 */
[----:B------:R-:W-:Y:S01]  /*bb70*/  F2FP.F16.F32.PACK_AB R139, R143, R142 ;  /* 0x0000008e8f8b723e */ /* 0x000fe200000000ff */
[----:B------:R-:W-:Y:S04]  /*bb80*/  STSM.16.M88.4 [R8+0xc000], R172 ;  /* 0x00c000ac08007844 */ /* 0x000fe80000000200 */
[----:B------:R-:W-:Y:S04]  /*bb90*/  STSM.16.M88.4 [R8+0x14000], R204 ;  /* 0x014000cc08007844 */ /* 0x000fe80000000200 */
[----:B------:R-:W-:Y:S04]  /*bba0*/  STSM.16.M88.4 [R8+0x1c000], R236 ;  /* 0x01c000ec08007844 */ /* 0x000fe80000000200 */
[----:B------:R-:W-:Y:S04]  /*bbb0*/  STSM.16.M88.4 [R8+0x6000], R40 ;  /* 0x0060002808007844 */ /* 0x000fe80000000200 */
[----:B------:R-:W-:Y:S04]  /*bbc0*/  STSM.16.M88.4 [R8+0xe000], R72 ;  /* 0x00e0004808007844 */ /* 0x000fe80000000200 */
[----:B------:R-:W-:Y:S04]  /*bbd0*/  STSM.16.M88.4 [R8+0x16000], R104 ;  /* 0x0160006808007844 */ /* 0x000fe80000000200 */
[----:B------:R-:W-:Y:S01]  /*bbe0*/  STSM.16.M88.4 [R8+0x1e000], R136 ;  /* 0x01e0008808007844 */ /* 0x000fe20000000200 */
[----:B------:R-:W-:-:S02]  /*bbf0*/  F2FP.F16.F32.PACK_AB R112, R113, R112 ;  /* 0x000000707170723e */ /* 0x000fc400000000ff */
[----:B------:R-:W-:Y:S02]  /*bc00*/  F2FP.F16.F32.PACK_AB R113, R115, R114 ;  /* 0x000000727371723e */ /* 0x000fe400000000ff */
[----:B------:R-:W-:Y:S02]  /*bc10*/  F2FP.F16.F32.PACK_AB R144, R145, R144 ;  /* 0x000000909190723e */ /* 0x000fe400000000ff */
[----:B------:R-:W-:Y:S02]  /*bc20*/  F2FP.F16.F32.PACK_AB R114, R117, R116 ;  /* 0x000000747572723e */ /* 0x000fe400000000ff */
[----:B------:R-:W-:Y:S02]  /*bc30*/  F2FP.F16.F32.PACK_AB R115, R119, R118 ;  /* 0x000000767773723e */ /* 0x000fe400000000ff */
[----:B------:R-:W-:Y:S02]  /*bc40*/  F2FP.F16.F32.PACK_AB R145, R147, R146 ;  /* 0x000000929391723e */ /* 0x000fe400000000ff */
[----:B------:R-:W-:-:S02]  /*bc50*/  F2FP.F16.F32.PACK_AB R146, R149, R148 ;  /* 0x000000949592723e */ /* 0x000fc400000000ff */
[----:B------:R-:W-:Y:S01]  /*bc60*/  F2FP.F16.F32.PACK_AB R147, R151, R150 ;  /* 0x000000969793723e */ /* 0x000fe200000000ff */
[----:B------:R-:W-:-:S04]  /*bc70*/  ULOP3.LUT UR58, UR58, 0x3, URZ, 0xc0, !UPT ;  /* 0x000000033a3a7892 */ /* 0x000fc8000f8ec03f */
[----:B------:R-:W-:Y:S02]  /*bc80*/  ULEA UR9, UR58, UR11, 0x6 ;  /* 0x0000000b3a097291 */ /* 0x000fe4000f8e303f */
[----:B------:R-:W-:Y:S01]  /*bc90*/  ULEA UR8, UR58, UR60, 0xf ;  /* 0x0000003c3a087291 */ /* 0x000fe2000f8e783f */
[----:B------:R-:W-:Y:S01]  /*bca0*/  UMOV UR10, UR15 ;  /* 0x0000000f000a7c82 */ /* 0x000fe20008000000 */
[----:B------:R-:W-:Y:S01]  /*bcb0*/  ELECT P0, URZ, PT ;  /* 0x00000000003f782f */ /* 0x000fe20003800000 */
[----:B---3--:R-:W-:-:S05]  /*bcc0*/  IMAD.MOV.U32 R55, RZ, RZ, R252 ;  /* 0x000000ffff377224 */ /* 0x008fca00078e00fc */
[----:B------:R-:W-:Y:S04]  /*bcd0*/  STSM.16.M88.4 [R0], R52 ;  /* 0x0000003400007844 */ /* 0x000fe80000000200 */
        /* <DEDUP_REMOVED lines=14> */
[----:B------:R-:W-:Y:S01]  /*bdc0*/  STSM.16.M88.4 [R0+0x1e000], R144 ;  /* 0x01e0009000007844 */ /* 0x000fe20000000200 */
[----:B------:R1:W-:Y:S06]  /*bdd0*/  MEMBAR.ALL.CTA ;  /* 0x0000000000007992 */ /* 0x0003ec0000008000 */
[----:B-1----:R-:W1:Y:S02]  /*bde0*/  FENCE.VIEW.ASYNC.S ;  /* 0x00000000000073c6 */ /* 0x002e640000000000 */
[----:B-1----:R-:W-:Y:S06]  /*bdf0*/  BAR.SYNC.DEFER_BLOCKING 0x0 ;  /* 0x0000000000007b1d */ /* 0x002fec0000010000 */
[----:B------:R1:W-:Y:S01]  /*be00*/  UTMASTG.2D [UR8], [UR52] ;  /* 0x00000008340073b5 */ /* 0x0003e20008008000 */
[----:B------:R0:W-:Y:S01]  /*be10*/  UTMACMDFLUSH ;  /* 0x00000000000079b7 */ /* 0x0001e20000000000 */
[----:B------:R-:W-:-:S04]  /*be20*/  DEPBAR.LE SB0, 0x0 ;  /* 0x000080000000791a */ /* 0x000fc80000000000 */
[----:B------:R-:W-:Y:S06]  /*be30*/  BAR.SYNC.DEFER_BLOCKING 0x0 ;  /* 0x0000000000007b1d */ /* 0x000fec0000010000 */
[----:B-1----:R-:W-:Y:S05]  /*be40*/  EXIT ;  /* 0x000000000000794d */ /* 0x002fea0003800000 */
.L_x_48:
[----:B------:R-:W1:Y:S02]  /*be50*/  SYNCS.PHASECHK.TRANS64.TRYWAIT P0, [UR22+0x40000], R0 ;  /* 0x04000000ff0075a7 */ /* 0x000e640008000156 */
[----:B-1----:R-:W-:Y:S05]  /*be60*/  @!P0 BRA `(.L_x_48) ;  /* 0xfffffffc00f88947 */ /* 0x002fea000383ffff */
[----:B------:R-:W-:Y:S05]  /*be70*/  BRA `(.L_x_50) ;  /* 0xffffff9000047947 */ /* 0x000fea000383ffff */
.L_x_51:
[----:B------:R-:W-:-:S00]  /*be80*/  BRA `(.L_x_51) ;  /* 0xfffffffc00fc7947 */ /* 0x000fc0000383ffff */
[----:B------:R-:W-:-:S00]  /*be90*/  NOP ;  /* 0x0000000000007918 */ /* 0x000fc00000000000 */
        /* <DEDUP_REMOVED lines=14> */
.L_x_52:


//--------------------- .nv.shared.gluon_wgmma    --------------------------
	.section	.nv.shared.gluon_wgmma,"aw",@nobits
	.sectionflags	@""
	.align	16
	.zero		1024


//--------------------- .nv.shared.reserved.0     --------------------------
	.section	.nv.shared.reserved.0,"aw",@nobits
	.weak		__nv_reservedSMEM_offset_0_alias
	.size		__nv_reservedSMEM_offset_0_alias, 0, 0
	.other		__nv_reservedSMEM_offset_0_alias,@"STO_CUDA_RESERVED_SHARED STV_DEFAULT"
__nv_reservedSMEM_offset_0_alias:
	.zero		0


//--------------------- .nv.constant0.gluon_wgmma --------------------------
	.section	.nv.constant0.gluon_wgmma,"a",@progbits
	.sectionflags	@""
	.align	4
.nv.constant0.gluon_wgmma:
	.zero		608


//--------------------- SYMBOLS --------------------------

	.type		.nv.reservedSmem.offset0,@object
	.size		.nv.reservedSmem.offset0,0x4
